//
// Generated by NVIDIA NVVM Compiler
//
// Compiler Build ID: CL-36424714
// Cuda compilation tools, release 13.0, V13.0.88
// Based on NVVM 20.0.0
//

.version 9.0
.target sm_100
.address_size 64

	// .globl	_Z13voronoiKernelPiiiiS_S_i
.func  (.param .b64 func_retval0) __internal_accurate_pow
(
	.param .b64 __internal_accurate_pow_param_0
)
;

.visible .entry _Z13voronoiKernelPiiiiS_S_i(
	.param .u64 .ptr .align 1 _Z13voronoiKernelPiiiiS_S_i_param_0,
	.param .u32 _Z13voronoiKernelPiiiiS_S_i_param_1,
	.param .u32 _Z13voronoiKernelPiiiiS_S_i_param_2,
	.param .u32 _Z13voronoiKernelPiiiiS_S_i_param_3,
	.param .u64 .ptr .align 1 _Z13voronoiKernelPiiiiS_S_i_param_4,
	.param .u64 .ptr .align 1 _Z13voronoiKernelPiiiiS_S_i_param_5,
	.param .u32 _Z13voronoiKernelPiiiiS_S_i_param_6
)
{
	.reg .pred 	%p<71>;
	.reg .b32 	%r<119>;
	.reg .b64 	%rd<23>;
	.reg .b64 	%fd<152>;

	ld.param.u64 	%rd13, [_Z13voronoiKernelPiiiiS_S_i_param_0];
	ld.param.u32 	%r21, [_Z13voronoiKernelPiiiiS_S_i_param_1];
	ld.param.u32 	%r22, [_Z13voronoiKernelPiiiiS_S_i_param_2];
	ld.param.u32 	%r24, [_Z13voronoiKernelPiiiiS_S_i_param_3];
	ld.param.u64 	%rd14, [_Z13voronoiKernelPiiiiS_S_i_param_4];
	ld.param.u64 	%rd15, [_Z13voronoiKernelPiiiiS_S_i_param_5];
	ld.param.u32 	%r20, [_Z13voronoiKernelPiiiiS_S_i_param_6];
	cvta.to.global.u64 	%rd16, %rd13;
	cvta.to.global.u64 	%rd1, %rd15;
	cvta.to.global.u64 	%rd2, %rd14;
	mov.u32 	%r25, %ctaid.x;
	mov.u32 	%r26, %ntid.x;
	mov.u32 	%r27, %tid.x;
	mad.lo.s32 	%r1, %r25, %r26, %r27;
	mov.u32 	%r28, %ctaid.y;
	mov.u32 	%r29, %ntid.y;
	mov.u32 	%r30, %tid.y;
	mad.lo.s32 	%r31, %r28, %r29, %r30;
	mul.lo.s32 	%r32, %r24, %r31;
	cvt.s64.s32 	%rd17, %r32;
	add.s64 	%rd3, %rd16, %rd17;
	bar.sync 	0;
	setp.ge.s32 	%p1, %r1, %r21;
	setp.ge.s32 	%p2, %r31, %r22;
	or.pred  	%p3, %p1, %p2;
	@%p3 bra 	$L__BB0_22;
	ld.global.u32 	%r33, [%rd2];
	ld.global.u32 	%r3, [%rd1];
	sub.s32 	%r4, %r1, %r33;
	cvt.rn.f64.s32 	%fd23, %r4;
	{
	.reg .b32 %temp; 
	mov.b64 	{%temp, %r5}, %fd23;
	}
	mov.f64 	%fd24, 0d4000000000000000;
	{
	.reg .b32 %temp; 
	mov.b64 	{%temp, %r34}, %fd24;
	}
	and.b32  	%r7, %r34, 2146435072;
	setp.eq.s32 	%p4, %r7, 1062207488;
	abs.f64 	%fd25, %fd23;
	{ // callseq 0, 0
	.param .b64 param0;
	st.param.f64 	[param0], %fd25;
	.param .b64 retval0;
	call.uni (retval0), 
	__internal_accurate_pow, 
	(
	param0
	);
	ld.param.f64 	%fd26, [retval0];
	} // callseq 0
	setp.lt.s32 	%p5, %r5, 0;
	neg.f64 	%fd28, %fd26;
	selp.f64 	%fd29, %fd28, %fd26, %p4;
	selp.f64 	%fd142, %fd29, %fd26, %p5;
	setp.ne.s32 	%p6, %r4, 0;
	@%p6 bra 	$L__BB0_3;
	setp.eq.s32 	%p7, %r7, 1062207488;
	selp.b32 	%r35, %r5, 0, %p7;
	setp.lt.s32 	%p8, %r34, 0;
	or.b32  	%r36, %r35, 2146435072;
	selp.b32 	%r37, %r36, %r35, %p8;
	mov.b32 	%r38, 0;
	mov.b64 	%fd142, {%r38, %r37};
$L__BB0_3:
	setp.eq.s32 	%p9, %r7, 1062207488;
	setp.eq.s32 	%p10, %r4, 1;
	selp.f64 	%fd4, 0d3FF0000000000000, %fd142, %p10;
	sub.s32 	%r8, %r31, %r3;
	cvt.rn.f64.s32 	%fd30, %r8;
	{
	.reg .b32 %temp; 
	mov.b64 	{%temp, %r9}, %fd30;
	}
	abs.f64 	%fd31, %fd30;
	{ // callseq 1, 0
	.param .b64 param0;
	st.param.f64 	[param0], %fd31;
	.param .b64 retval0;
	call.uni (retval0), 
	__internal_accurate_pow, 
	(
	param0
	);
	ld.param.f64 	%fd32, [retval0];
	} // callseq 1
	setp.lt.s32 	%p11, %r9, 0;
	neg.f64 	%fd34, %fd32;
	selp.f64 	%fd35, %fd34, %fd32, %p9;
	selp.f64 	%fd143, %fd35, %fd32, %p11;
	setp.ne.s32 	%p12, %r8, 0;
	@%p12 bra 	$L__BB0_5;
	setp.eq.s32 	%p13, %r7, 1062207488;
	selp.b32 	%r40, %r9, 0, %p13;
	setp.lt.s32 	%p14, %r34, 0;
	or.b32  	%r41, %r40, 2146435072;
	selp.b32 	%r42, %r41, %r40, %p14;
	mov.b32 	%r43, 0;
	mov.b64 	%fd143, {%r43, %r42};
$L__BB0_5:
	mul.wide.s32 	%rd18, %r1, 4;
	add.s64 	%rd4, %rd3, %rd18;
	setp.eq.s32 	%p15, %r8, 1;
	selp.f64 	%fd36, 0d3FF0000000000000, %fd143, %p15;
	add.f64 	%fd8, %fd4, %fd36;
	bar.sync 	0;
	mov.b32 	%r44, 0;
	st.global.u32 	[%rd4], %r44;
	setp.lt.s32 	%p16, %r20, 1;
	@%p16 bra 	$L__BB0_22;
	sqrt.rn.f64 	%fd145, %fd8;
	and.b32  	%r10, %r20, 3;
	setp.lt.u32 	%p17, %r20, 4;
	mov.b32 	%r118, 0;
	@%p17 bra 	$L__BB0_17;
	and.b32  	%r118, %r20, 2147483644;
	mov.b32 	%r115, 0;
$L__BB0_8:
	setp.lt.s32 	%p18, %r34, 0;
	setp.eq.s32 	%p19, %r7, 1062207488;
	mul.wide.u32 	%rd19, %r115, 4;
	add.s64 	%rd5, %rd2, %rd19;
	ld.global.u32 	%r47, [%rd5];
	add.s64 	%rd6, %rd1, %rd19;
	ld.global.u32 	%r48, [%rd6];
	sub.s32 	%r49, %r1, %r47;
	cvt.rn.f64.s32 	%fd37, %r49;
	{
	.reg .b32 %temp; 
	mov.b64 	{%temp, %r50}, %fd37;
	}
	abs.f64 	%fd38, %fd37;
	{ // callseq 2, 0
	.param .b64 param0;
	st.param.f64 	[param0], %fd38;
	.param .b64 retval0;
	call.uni (retval0), 
	__internal_accurate_pow, 
	(
	param0
	);
	ld.param.f64 	%fd39, [retval0];
	} // callseq 2
	setp.lt.s32 	%p21, %r50, 0;
	neg.f64 	%fd41, %fd39;
	selp.f64 	%fd42, %fd41, %fd39, %p19;
	selp.f64 	%fd43, %fd42, %fd39, %p21;
	setp.eq.s32 	%p22, %r49, 0;
	selp.b32 	%r51, %r50, 0, %p19;
	or.b32  	%r52, %r51, 2146435072;
	selp.b32 	%r53, %r52, %r51, %p18;
	mov.b32 	%r54, 0;
	mov.b64 	%fd44, {%r54, %r53};
	selp.f64 	%fd45, %fd44, %fd43, %p22;
	setp.eq.s32 	%p23, %r49, 1;
	selp.f64 	%fd46, 0d3FF0000000000000, %fd45, %p23;
	sub.s32 	%r55, %r31, %r48;
	cvt.rn.f64.s32 	%fd47, %r55;
	{
	.reg .b32 %temp; 
	mov.b64 	{%temp, %r56}, %fd47;
	}
	abs.f64 	%fd48, %fd47;
	{ // callseq 3, 0
	.param .b64 param0;
	st.param.f64 	[param0], %fd48;
	.param .b64 retval0;
	call.uni (retval0), 
	__internal_accurate_pow, 
	(
	param0
	);
	ld.param.f64 	%fd49, [retval0];
	} // callseq 3
	setp.lt.s32 	%p24, %r56, 0;
	neg.f64 	%fd51, %fd49;
	selp.f64 	%fd52, %fd51, %fd49, %p19;
	selp.f64 	%fd53, %fd52, %fd49, %p24;
	setp.eq.s32 	%p25, %r55, 0;
	selp.b32 	%r57, %r56, 0, %p19;
	or.b32  	%r58, %r57, 2146435072;
	selp.b32 	%r59, %r58, %r57, %p18;
	mov.b64 	%fd54, {%r54, %r59};
	selp.f64 	%fd55, %fd54, %fd53, %p25;
	setp.eq.s32 	%p26, %r55, 1;
	selp.f64 	%fd56, 0d3FF0000000000000, %fd55, %p26;
	add.f64 	%fd57, %fd46, %fd56;
	sqrt.rn.f64 	%fd11, %fd57;
	bar.sync 	0;
	setp.geu.f64 	%p27, %fd11, %fd145;
	@%p27 bra 	$L__BB0_10;
	st.global.u32 	[%rd4], %r115;
	mov.f64 	%fd145, %fd11;
$L__BB0_10:
	setp.lt.s32 	%p28, %r34, 0;
	setp.eq.s32 	%p29, %r7, 1062207488;
	ld.global.u32 	%r60, [%rd5+4];
	ld.global.u32 	%r61, [%rd6+4];
	sub.s32 	%r62, %r1, %r60;
	cvt.rn.f64.s32 	%fd58, %r62;
	{
	.reg .b32 %temp; 
	mov.b64 	{%temp, %r63}, %fd58;
	}
	abs.f64 	%fd59, %fd58;
	{ // callseq 4, 0
	.param .b64 param0;
	st.param.f64 	[param0], %fd59;
	.param .b64 retval0;
	call.uni (retval0), 
	__internal_accurate_pow, 
	(
	param0
	);
	ld.param.f64 	%fd60, [retval0];
	} // callseq 4
	setp.lt.s32 	%p31, %r63, 0;
	neg.f64 	%fd62, %fd60;
	selp.f64 	%fd63, %fd62, %fd60, %p29;
	selp.f64 	%fd64, %fd63, %fd60, %p31;
	setp.eq.s32 	%p32, %r62, 0;
	selp.b32 	%r64, %r63, 0, %p29;
	or.b32  	%r65, %r64, 2146435072;
	selp.b32 	%r66, %r65, %r64, %p28;
	mov.b32 	%r67, 0;
	mov.b64 	%fd65, {%r67, %r66};
	selp.f64 	%fd66, %fd65, %fd64, %p32;
	setp.eq.s32 	%p33, %r62, 1;
	selp.f64 	%fd67, 0d3FF0000000000000, %fd66, %p33;
	sub.s32 	%r68, %r31, %r61;
	cvt.rn.f64.s32 	%fd68, %r68;
	{
	.reg .b32 %temp; 
	mov.b64 	{%temp, %r69}, %fd68;
	}
	abs.f64 	%fd69, %fd68;
	{ // callseq 5, 0
	.param .b64 param0;
	st.param.f64 	[param0], %fd69;
	.param .b64 retval0;
	call.uni (retval0), 
	__internal_accurate_pow, 
	(
	param0
	);
	ld.param.f64 	%fd70, [retval0];
	} // callseq 5
	setp.lt.s32 	%p34, %r69, 0;
	neg.f64 	%fd72, %fd70;
	selp.f64 	%fd73, %fd72, %fd70, %p29;
	selp.f64 	%fd74, %fd73, %fd70, %p34;
	setp.eq.s32 	%p35, %r68, 0;
	selp.b32 	%r70, %r69, 0, %p29;
	or.b32  	%r71, %r70, 2146435072;
	selp.b32 	%r72, %r71, %r70, %p28;
	mov.b64 	%fd75, {%r67, %r72};
	selp.f64 	%fd76, %fd75, %fd74, %p35;
	setp.eq.s32 	%p36, %r68, 1;
	selp.f64 	%fd77, 0d3FF0000000000000, %fd76, %p36;
	add.f64 	%fd78, %fd67, %fd77;
	sqrt.rn.f64 	%fd13, %fd78;
	bar.sync 	0;
	setp.geu.f64 	%p37, %fd13, %fd145;
	@%p37 bra 	$L__BB0_12;
	add.s32 	%r73, %r115, 1;
	st.global.u32 	[%rd4], %r73;
	mov.f64 	%fd145, %fd13;
$L__BB0_12:
	setp.lt.s32 	%p38, %r34, 0;
	setp.eq.s32 	%p39, %r7, 1062207488;
	ld.global.u32 	%r74, [%rd5+8];
	ld.global.u32 	%r75, [%rd6+8];
	sub.s32 	%r76, %r1, %r74;
	cvt.rn.f64.s32 	%fd79, %r76;
	{
	.reg .b32 %temp; 
	mov.b64 	{%temp, %r77}, %fd79;
	}
	abs.f64 	%fd80, %fd79;
	{ // callseq 6, 0
	.param .b64 param0;
	st.param.f64 	[param0], %fd80;
	.param .b64 retval0;
	call.uni (retval0), 
	__internal_accurate_pow, 
	(
	param0
	);
	ld.param.f64 	%fd81, [retval0];
	} // callseq 6
	setp.lt.s32 	%p41, %r77, 0;
	neg.f64 	%fd83, %fd81;
	selp.f64 	%fd84, %fd83, %fd81, %p39;
	selp.f64 	%fd85, %fd84, %fd81, %p41;
	setp.eq.s32 	%p42, %r76, 0;
	selp.b32 	%r78, %r77, 0, %p39;
	or.b32  	%r79, %r78, 2146435072;
	selp.b32 	%r80, %r79, %r78, %p38;
	mov.b32 	%r81, 0;
	mov.b64 	%fd86, {%r81, %r80};
	selp.f64 	%fd87, %fd86, %fd85, %p42;
	setp.eq.s32 	%p43, %r76, 1;
	selp.f64 	%fd88, 0d3FF0000000000000, %fd87, %p43;
	sub.s32 	%r82, %r31, %r75;
	cvt.rn.f64.s32 	%fd89, %r82;
	{
	.reg .b32 %temp; 
	mov.b64 	{%temp, %r83}, %fd89;
	}
	abs.f64 	%fd90, %fd89;
	{ // callseq 7, 0
	.param .b64 param0;
	st.param.f64 	[param0], %fd90;
	.param .b64 retval0;
	call.uni (retval0), 
	__internal_accurate_pow, 
	(
	param0
	);
	ld.param.f64 	%fd91, [retval0];
	} // callseq 7
	setp.lt.s32 	%p44, %r83, 0;
	neg.f64 	%fd93, %fd91;
	selp.f64 	%fd94, %fd93, %fd91, %p39;
	selp.f64 	%fd95, %fd94, %fd91, %p44;
	setp.eq.s32 	%p45, %r82, 0;
	selp.b32 	%r84, %r83, 0, %p39;
	or.b32  	%r85, %r84, 2146435072;
	selp.b32 	%r86, %r85, %r84, %p38;
	mov.b64 	%fd96, {%r81, %r86};
	selp.f64 	%fd97, %fd96, %fd95, %p45;
	setp.eq.s32 	%p46, %r82, 1;
	selp.f64 	%fd98, 0d3FF0000000000000, %fd97, %p46;
	add.f64 	%fd99, %fd88, %fd98;
	sqrt.rn.f64 	%fd15, %fd99;
	bar.sync 	0;
	setp.geu.f64 	%p47, %fd15, %fd145;
	@%p47 bra 	$L__BB0_14;
	add.s32 	%r87, %r115, 2;
	st.global.u32 	[%rd4], %r87;
	mov.f64 	%fd145, %fd15;
$L__BB0_14:
	setp.lt.s32 	%p48, %r34, 0;
	setp.eq.s32 	%p49, %r7, 1062207488;
	ld.global.u32 	%r88, [%rd5+12];
	ld.global.u32 	%r89, [%rd6+12];
	sub.s32 	%r90, %r1, %r88;
	cvt.rn.f64.s32 	%fd100, %r90;
	{
	.reg .b32 %temp; 
	mov.b64 	{%temp, %r91}, %fd100;
	}
	abs.f64 	%fd101, %fd100;
	{ // callseq 8, 0
	.param .b64 param0;
	st.param.f64 	[param0], %fd101;
	.param .b64 retval0;
	call.uni (retval0), 
	__internal_accurate_pow, 
	(
	param0
	);
	ld.param.f64 	%fd102, [retval0];
	} // callseq 8
	setp.lt.s32 	%p51, %r91, 0;
	neg.f64 	%fd104, %fd102;
	selp.f64 	%fd105, %fd104, %fd102, %p49;
	selp.f64 	%fd106, %fd105, %fd102, %p51;
	setp.eq.s32 	%p52, %r90, 0;
	selp.b32 	%r92, %r91, 0, %p49;
	or.b32  	%r93, %r92, 2146435072;
	selp.b32 	%r94, %r93, %r92, %p48;
	mov.b32 	%r95, 0;
	mov.b64 	%fd107, {%r95, %r94};
	selp.f64 	%fd108, %fd107, %fd106, %p52;
	setp.eq.s32 	%p53, %r90, 1;
	selp.f64 	%fd109, 0d3FF0000000000000, %fd108, %p53;
	sub.s32 	%r96, %r31, %r89;
	cvt.rn.f64.s32 	%fd110, %r96;
	{
	.reg .b32 %temp; 
	mov.b64 	{%temp, %r97}, %fd110;
	}
	abs.f64 	%fd111, %fd110;
	{ // callseq 9, 0
	.param .b64 param0;
	st.param.f64 	[param0], %fd111;
	.param .b64 retval0;
	call.uni (retval0), 
	__internal_accurate_pow, 
	(
	param0
	);
	ld.param.f64 	%fd112, [retval0];
	} // callseq 9
	setp.lt.s32 	%p54, %r97, 0;
	neg.f64 	%fd114, %fd112;
	selp.f64 	%fd115, %fd114, %fd112, %p49;
	selp.f64 	%fd116, %fd115, %fd112, %p54;
	setp.eq.s32 	%p55, %r96, 0;
	selp.b32 	%r98, %r97, 0, %p49;
	or.b32  	%r99, %r98, 2146435072;
	selp.b32 	%r100, %r99, %r98, %p48;
	mov.b64 	%fd117, {%r95, %r100};
	selp.f64 	%fd118, %fd117, %fd116, %p55;
	setp.eq.s32 	%p56, %r96, 1;
	selp.f64 	%fd119, 0d3FF0000000000000, %fd118, %p56;
	add.f64 	%fd120, %fd109, %fd119;
	sqrt.rn.f64 	%fd17, %fd120;
	bar.sync 	0;
	setp.geu.f64 	%p57, %fd17, %fd145;
	@%p57 bra 	$L__BB0_16;
	add.s32 	%r101, %r115, 3;
	st.global.u32 	[%rd4], %r101;
	mov.f64 	%fd145, %fd17;
$L__BB0_16:
	add.s32 	%r115, %r115, 4;
	setp.ne.s32 	%p58, %r115, %r118;
	@%p58 bra 	$L__BB0_8;
$L__BB0_17:
	setp.eq.s32 	%p59, %r10, 0;
	@%p59 bra 	$L__BB0_22;
	mul.wide.u32 	%rd20, %r118, 4;
	add.s64 	%rd22, %rd1, %rd20;
	add.s64 	%rd21, %rd2, %rd20;
	neg.s32 	%r117, %r10;
$L__BB0_19:
	.pragma "nounroll";
	setp.lt.s32 	%p60, %r34, 0;
	setp.eq.s32 	%p61, %r7, 1062207488;
	ld.global.u32 	%r102, [%rd21];
	ld.global.u32 	%r103, [%rd22];
	sub.s32 	%r104, %r1, %r102;
	cvt.rn.f64.s32 	%fd121, %r104;
	{
	.reg .b32 %temp; 
	mov.b64 	{%temp, %r105}, %fd121;
	}
	abs.f64 	%fd122, %fd121;
	{ // callseq 10, 0
	.param .b64 param0;
	st.param.f64 	[param0], %fd122;
	.param .b64 retval0;
	call.uni (retval0), 
	__internal_accurate_pow, 
	(
	param0
	);
	ld.param.f64 	%fd123, [retval0];
	} // callseq 10
	setp.lt.s32 	%p63, %r105, 0;
	neg.f64 	%fd125, %fd123;
	selp.f64 	%fd126, %fd125, %fd123, %p61;
	selp.f64 	%fd127, %fd126, %fd123, %p63;
	setp.eq.s32 	%p64, %r104, 0;
	selp.b32 	%r106, %r105, 0, %p61;
	or.b32  	%r107, %r106, 2146435072;
	selp.b32 	%r108, %r107, %r106, %p60;
	mov.b32 	%r109, 0;
	mov.b64 	%fd128, {%r109, %r108};
	selp.f64 	%fd129, %fd128, %fd127, %p64;
	setp.eq.s32 	%p65, %r104, 1;
	selp.f64 	%fd130, 0d3FF0000000000000, %fd129, %p65;
	sub.s32 	%r110, %r31, %r103;
	cvt.rn.f64.s32 	%fd131, %r110;
	{
	.reg .b32 %temp; 
	mov.b64 	{%temp, %r111}, %fd131;
	}
	abs.f64 	%fd132, %fd131;
	{ // callseq 11, 0
	.param .b64 param0;
	st.param.f64 	[param0], %fd132;
	.param .b64 retval0;
	call.uni (retval0), 
	__internal_accurate_pow, 
	(
	param0
	);
	ld.param.f64 	%fd133, [retval0];
	} // callseq 11
	setp.lt.s32 	%p66, %r111, 0;
	neg.f64 	%fd135, %fd133;
	selp.f64 	%fd136, %fd135, %fd133, %p61;
	selp.f64 	%fd137, %fd136, %fd133, %p66;
	setp.eq.s32 	%p67, %r110, 0;
	selp.b32 	%r112, %r111, 0, %p61;
	or.b32  	%r113, %r112, 2146435072;
	selp.b32 	%r114, %r113, %r112, %p60;
	mov.b64 	%fd138, {%r109, %r114};
	selp.f64 	%fd139, %fd138, %fd137, %p67;
	setp.eq.s32 	%p68, %r110, 1;
	selp.f64 	%fd140, 0d3FF0000000000000, %fd139, %p68;
	add.f64 	%fd141, %fd130, %fd140;
	sqrt.rn.f64 	%fd21, %fd141;
	bar.sync 	0;
	setp.geu.f64 	%p69, %fd21, %fd145;
	@%p69 bra 	$L__BB0_21;
	st.global.u32 	[%rd4], %r118;
	mov.f64 	%fd145, %fd21;
$L__BB0_21:
	add.s32 	%r118, %r118, 1;
	add.s64 	%rd22, %rd22, 4;
	add.s64 	%rd21, %rd21, 4;
	add.s32 	%r117, %r117, 1;
	setp.ne.s32 	%p70, %r117, 0;
	@%p70 bra 	$L__BB0_19;
$L__BB0_22:
	ret;

}
.func  (.param .b64 func_retval0) __internal_accurate_pow(
	.param .b64 __internal_accurate_pow_param_0
)
{
	.reg .pred 	%p<8>;
	.reg .b32 	%r<49>;
	.reg .b32 	%f<3>;
	.reg .b64 	%fd<109>;

	ld.param.f64 	%fd10, [__internal_accurate_pow_param_0];
	{
	.reg .b32 %temp; 
	mov.b64 	{%temp, %r46}, %fd10;
	}
	{
	.reg .b32 %temp; 
	mov.b64 	{%r45, %temp}, %fd10;
	}
	shr.u32 	%r47, %r46, 20;
	setp.gt.u32 	%p1, %r46, 1048575;
	@%p1 bra 	$L__BB1_2;
	mul.f64 	%fd11, %fd10, 0d4350000000000000;
	{
	.reg .b32 %temp; 
	mov.b64 	{%temp, %r46}, %fd11;
	}
	{
	.reg .b32 %temp; 
	mov.b64 	{%r45, %temp}, %fd11;
	}
	shr.u32 	%r16, %r46, 20;
	add.s32 	%r47, %r16, -54;
$L__BB1_2:
	add.s32 	%r48, %r47, -1023;
	and.b32  	%r17, %r46, -2146435073;
	or.b32  	%r18, %r17, 1072693248;
	mov.b64 	%fd107, {%r45, %r18};
	setp.lt.u32 	%p2, %r18, 1073127583;
	@%p2 bra 	$L__BB1_4;
	{
	.reg .b32 %temp; 
	mov.b64 	{%r19, %temp}, %fd107;
	}
	{
	.reg .b32 %temp; 
	mov.b64 	{%temp, %r20}, %fd107;
	}
	add.s32 	%r21, %r20, -1048576;
	mov.b64 	%fd107, {%r19, %r21};
	add.s32 	%r48, %r47, -1022;
$L__BB1_4:
	add.f64 	%fd12, %fd107, 0dBFF0000000000000;
	add.f64 	%fd13, %fd107, 0d3FF0000000000000;
	rcp.approx.ftz.f64 	%fd14, %fd13;
	neg.f64 	%fd15, %fd13;
	fma.rn.f64 	%fd16, %fd15, %fd14, 0d3FF0000000000000;
	fma.rn.f64 	%fd17, %fd16, %fd16, %fd16;
	fma.rn.f64 	%fd18, %fd17, %fd14, %fd14;
	mul.f64 	%fd19, %fd12, %fd18;
	fma.rn.f64 	%fd20, %fd12, %fd18, %fd19;
	mul.f64 	%fd21, %fd20, %fd20;
	fma.rn.f64 	%fd22, %fd21, 0d3EB0F5FF7D2CAFE2, 0d3ED0F5D241AD3B5A;
	fma.rn.f64 	%fd23, %fd22, %fd21, 0d3EF3B20A75488A3F;
	fma.rn.f64 	%fd24, %fd23, %fd21, 0d3F1745CDE4FAECD5;
	fma.rn.f64 	%fd25, %fd24, %fd21, 0d3F3C71C7258A578B;
	fma.rn.f64 	%fd26, %fd25, %fd21, 0d3F6249249242B910;
	fma.rn.f64 	%fd27, %fd26, %fd21, 0d3F89999999999DFB;
	sub.f64 	%fd28, %fd12, %fd20;
	add.f64 	%fd29, %fd28, %fd28;
	neg.f64 	%fd30, %fd20;
	fma.rn.f64 	%fd31, %fd30, %fd12, %fd29;
	mul.f64 	%fd32, %fd18, %fd31;
	fma.rn.f64 	%fd33, %fd21, %fd27, 0d3FB5555555555555;
	mov.f64 	%fd34, 0d3FB5555555555555;
	sub.f64 	%fd35, %fd34, %fd33;
	fma.rn.f64 	%fd36, %fd21, %fd27, %fd35;
	add.f64 	%fd37, %fd36, 0dBC46A4CB00B9E7B0;
	add.f64 	%fd38, %fd33, %fd37;
	sub.f64 	%fd39, %fd33, %fd38;
	add.f64 	%fd40, %fd37, %fd39;
	mul.rn.f64 	%fd41, %fd20, %fd20;
	neg.f64 	%fd42, %fd41;
	fma.rn.f64 	%fd43, %fd20, %fd20, %fd42;
	{
	.reg .b32 %temp; 
	mov.b64 	{%r22, %temp}, %fd32;
	}
	{
	.reg .b32 %temp; 
	mov.b64 	{%temp, %r23}, %fd32;
	}
	add.s32 	%r24, %r23, 1048576;
	mov.b64 	%fd44, {%r22, %r24};
	fma.rn.f64 	%fd45, %fd20, %fd44, %fd43;
	mul.rn.f64 	%fd46, %fd41, %fd20;
	neg.f64 	%fd47, %fd46;
	fma.rn.f64 	%fd48, %fd41, %fd20, %fd47;
	fma.rn.f64 	%fd49, %fd41, %fd32, %fd48;
	fma.rn.f64 	%fd50, %fd45, %fd20, %fd49;
	mul.rn.f64 	%fd51, %fd38, %fd46;
	neg.f64 	%fd52, %fd51;
	fma.rn.f64 	%fd53, %fd38, %fd46, %fd52;
	fma.rn.f64 	%fd54, %fd38, %fd50, %fd53;
	fma.rn.f64 	%fd55, %fd40, %fd46, %fd54;
	add.f64 	%fd56, %fd51, %fd55;
	sub.f64 	%fd57, %fd51, %fd56;
	add.f64 	%fd58, %fd55, %fd57;
	add.f64 	%fd59, %fd20, %fd56;
	sub.f64 	%fd60, %fd20, %fd59;
	add.f64 	%fd61, %fd56, %fd60;
	add.f64 	%fd62, %fd58, %fd61;
	add.f64 	%fd63, %fd32, %fd62;
	add.f64 	%fd64, %fd59, %fd63;
	sub.f64 	%fd65, %fd59, %fd64;
	add.f64 	%fd66, %fd63, %fd65;
	xor.b32  	%r25, %r48, -2147483648;
	mov.b32 	%r26, 1127219200;
	mov.b64 	%fd67, {%r25, %r26};
	mov.b32 	%r27, -2147483648;
	mov.b64 	%fd68, {%r27, %r26};
	sub.f64 	%fd69, %fd67, %fd68;
	fma.rn.f64 	%fd70, %fd69, 0d3FE62E42FEFA39EF, %fd64;
	fma.rn.f64 	%fd71, %fd69, 0dBFE62E42FEFA39EF, %fd70;
	sub.f64 	%fd72, %fd71, %fd64;
	sub.f64 	%fd73, %fd66, %fd72;
	fma.rn.f64 	%fd74, %fd69, 0d3C7ABC9E3B39803F, %fd73;
	add.f64 	%fd75, %fd70, %fd74;
	sub.f64 	%fd76, %fd70, %fd75;
	add.f64 	%fd77, %fd74, %fd76;
	mov.f64 	%fd78, 0d4000000000000000;
	{
	.reg .b32 %temp; 
	mov.b64 	{%temp, %r28}, %fd78;
	}
	{
	.reg .b32 %temp; 
	mov.b64 	{%r29, %temp}, %fd78;
	}
	shl.b32 	%r30, %r28, 1;
	setp.gt.u32 	%p3, %r30, -33554433;
	and.b32  	%r31, %r28, -15728641;
	selp.b32 	%r32, %r31, %r28, %p3;
	mov.b64 	%fd79, {%r29, %r32};
	mul.rn.f64 	%fd80, %fd75, %fd79;
	neg.f64 	%fd81, %fd80;
	fma.rn.f64 	%fd82, %fd75, %fd79, %fd81;
	fma.rn.f64 	%fd83, %fd77, %fd79, %fd82;
	add.f64 	%fd4, %fd80, %fd83;
	sub.f64 	%fd84, %fd80, %fd4;
	add.f64 	%fd5, %fd83, %fd84;
	fma.rn.f64 	%fd85, %fd4, 0d3FF71547652B82FE, 0d4338000000000000;
	{
	.reg .b32 %temp; 
	mov.b64 	{%r13, %temp}, %fd85;
	}
	mov.f64 	%fd86, 0dC338000000000000;
	add.rn.f64 	%fd87, %fd85, %fd86;
	fma.rn.f64 	%fd88, %fd87, 0dBFE62E42FEFA39EF, %fd4;
	fma.rn.f64 	%fd89, %fd87, 0dBC7ABC9E3B39803F, %fd88;
	fma.rn.f64 	%fd90, %fd89, 0d3E5ADE1569CE2BDF, 0d3E928AF3FCA213EA;
	fma.rn.f64 	%fd91, %fd90, %fd89, 0d3EC71DEE62401315;
	fma.rn.f64 	%fd92, %fd91, %fd89, 0d3EFA01997C89EB71;
	fma.rn.f64 	%fd93, %fd92, %fd89, 0d3F2A01A014761F65;
	fma.rn.f64 	%fd94, %fd93, %fd89, 0d3F56C16C1852B7AF;
	fma.rn.f64 	%fd95, %fd94, %fd89, 0d3F81111111122322;
	fma.rn.f64 	%fd96, %fd95, %fd89, 0d3FA55555555502A1;
	fma.rn.f64 	%fd97, %fd96, %fd89, 0d3FC5555555555511;
	fma.rn.f64 	%fd98, %fd97, %fd89, 0d3FE000000000000B;
	fma.rn.f64 	%fd99, %fd98, %fd89, 0d3FF0000000000000;
	fma.rn.f64 	%fd100, %fd99, %fd89, 0d3FF0000000000000;
	{
	.reg .b32 %temp; 
	mov.b64 	{%r14, %temp}, %fd100;
	}
	{
	.reg .b32 %temp; 
	mov.b64 	{%temp, %r15}, %fd100;
	}
	shl.b32 	%r33, %r13, 20;
	add.s32 	%r34, %r33, %r15;
	mov.b64 	%fd108, {%r14, %r34};
	{
	.reg .b32 %temp; 
	mov.b64 	{%temp, %r35}, %fd4;
	}
	mov.b32 	%f2, %r35;
	abs.f32 	%f1, %f2;
	setp.lt.f32 	%p4, %f1, 0f4086232B;
	@%p4 bra 	$L__BB1_7;
	setp.lt.f64 	%p5, %fd4, 0d0000000000000000;
	add.f64 	%fd101, %fd4, 0d7FF0000000000000;
	selp.f64 	%fd108, 0d0000000000000000, %fd101, %p5;
	setp.geu.f32 	%p6, %f1, 0f40874800;
	@%p6 bra 	$L__BB1_7;
	shr.u32 	%r36, %r13, 31;
	add.s32 	%r37, %r13, %r36;
	shr.s32 	%r38, %r37, 1;
	shl.b32 	%r39, %r38, 20;
	add.s32 	%r40, %r15, %r39;
	mov.b64 	%fd102, {%r14, %r40};
	sub.s32 	%r41, %r13, %r38;
	shl.b32 	%r42, %r41, 20;
	add.s32 	%r43, %r42, 1072693248;
	mov.b32 	%r44, 0;
	mov.b64 	%fd103, {%r44, %r43};
	mul.f64 	%fd108, %fd103, %fd102;
$L__BB1_7:
	abs.f64 	%fd104, %fd108;
	setp.eq.f64 	%p7, %fd104, 0d7FF0000000000000;
	fma.rn.f64 	%fd105, %fd108, %fd5, %fd108;
	selp.f64 	%fd106, %fd108, %fd105, %p7;
	st.param.f64 	[func_retval0], %fd106;
	ret;

}


// ===== COMPILED SASS (sm_100) =====

	.target	sm_100

	.elftype	@"ET_EXEC"


//--------------------- .note.nv.tkinfo           --------------------------
	.section	.note.nv.tkinfo,"",@"SHT_NOTE"
	.sectionflags	@"SHF_NOTE_NV_TKINFO"
	.tkinfo
        /*0018*/ 	.word	0x00000002
        /*0030*/ 	.string	""
        /*0030*/ 	.string	"ptxas"
        /*0030*/ 	.string	"Cuda compilation tools, release 13.0, V13.0.88"
        /*0030*/ 	.string	"Build cuda_13.0.r13.0/compiler.36424714_0"
        /*0030*/ 	.string	"-arch sm_100 -m 64 "



//--------------------- .note.nv.cuinfo           --------------------------
	.section	.note.nv.cuinfo,"",@"SHT_NOTE"
	.sectionflags	@"SHF_NOTE_NV_CUINFO"
        /*0018*/ 	.short	0x0002
        /*001a*/ 	.short	0x0064
        /*001c*/ 	.short	0x0082
	.zero		2


//--------------------- .nv.info                  --------------------------
	.section	.nv.info,"",@"SHT_CUDA_INFO"
	.align	4


	//----- nvinfo : EIATTR_REGCOUNT
	.align		4
        /*0000*/ 	.byte	0x04, 0x2f
        /*0002*/ 	.short	(.L_1 - .L_0)
	.align		4
.L_0:
        /*0004*/ 	.word	index@(_Z13voronoiKernelPiiiiS_S_i)
        /*0008*/ 	.word	0x00000020


	//----- nvinfo : EIATTR_FRAME_SIZE
	.align		4
.L_1:
        /*000c*/ 	.byte	0x04, 0x11
        /*000e*/ 	.short	(.L_3 - .L_2)
	.align		4
.L_2:
        /*0010*/ 	.word	index@($_Z13voronoiKernelPiiiiS_S_i$__internal_accurate_pow)
        /*0014*/ 	.word	0x00000000


	//----- nvinfo : EIATTR_FRAME_SIZE
	.align		4
.L_3:
        /*0018*/ 	.byte	0x04, 0x11
        /*001a*/ 	.short	(.L_5 - .L_4)
	.align		4
.L_4:
        /*001c*/ 	.word	index@($__internal_0_$__cuda_sm20_dsqrt_rn_f64_mediumpath_v1)
        /*0020*/ 	.word	0x00000000


	//----- nvinfo : EIATTR_FRAME_SIZE
	.align		4
.L_5:
        /*0024*/ 	.byte	0x04, 0x11
        /*0026*/ 	.short	(.L_7 - .L_6)
	.align		4
.L_6:
        /*0028*/ 	.word	index@(_Z13voronoiKernelPiiiiS_S_i)
        /*002c*/ 	.word	0x00000000


	//----- nvinfo : EIATTR_MIN_STACK_SIZE
	.align		4
.L_7:
        /*0030*/ 	.byte	0x04, 0x12
        /*0032*/ 	.short	(.L_9 - .L_8)
	.align		4
.L_8:
        /*0034*/ 	.word	index@(_Z13voronoiKernelPiiiiS_S_i)
        /*0038*/ 	.word	0x00000000
.L_9:


//--------------------- .nv.compat                --------------------------
	.section	.nv.compat,"",@"SHT_CUDA_COMPAT_INFO"
	.align	4
        /*0000*/ 	.byte	0x02, 0x09, 0x00, 0x00, 0x02, 0x02, 0x01, 0x00, 0x02, 0x05, 0x05, 0x00, 0x03, 0x07, 0x01, 0x01
        /*0010*/ 	.byte	0x02, 0x03, 0x00, 0x00, 0x02, 0x06, 0x01, 0x00, 0x04, 0x0b, 0x08, 0x00, 0x01, 0x00, 0x00, 0x00
        /*0020*/ 	.byte	0x00, 0x00, 0x00, 0x00


//--------------------- .nv.info._Z13voronoiKernelPiiiiS_S_i --------------------------
	.section	.nv.info._Z13voronoiKernelPiiiiS_S_i,"",@"SHT_CUDA_INFO"
	.sectionflags	@""
	.align	4


	//----- nvinfo : EIATTR_CUDA_API_VERSION
	.align		4
        /*0000*/ 	.byte	0x04, 0x37
        /*0002*/ 	.short	(.L_11 - .L_10)
.L_10:
        /*0004*/ 	.word	0x00000082


	//----- nvinfo : EIATTR_KPARAM_INFO
	.align		4
.L_11:
        /*0008*/ 	.byte	0x04, 0x17
        /*000a*/ 	.short	(.L_13 - .L_12)
.L_12:
        /*000c*/ 	.word	0x00000000
        /*0010*/ 	.short	0x0006
        /*0012*/ 	.short	0x0028
        /*0014*/ 	.byte	0x00, 0xf0, 0x11, 0x00


	//----- nvinfo : EIATTR_KPARAM_INFO
	.align		4
.L_13:
        /*0018*/ 	.byte	0x04, 0x17
        /*001a*/ 	.short	(.L_15 - .L_14)
.L_14:
        /*001c*/ 	.word	0x00000000
        /*0020*/ 	.short	0x0005
        /*0022*/ 	.short	0x0020
        /*0024*/ 	.byte	0x00, 0xf5, 0x21, 0x00


	//----- nvinfo : EIATTR_KPARAM_INFO
	.align		4
.L_15:
        /*0028*/ 	.byte	0x04, 0x17
        /*002a*/ 	.short	(.L_17 - .L_16)
.L_16:
        /*002c*/ 	.word	0x00000000
        /*0030*/ 	.short	0x0004
        /*0032*/ 	.short	0x0018
        /*0034*/ 	.byte	0x00, 0xf5, 0x21, 0x00


	//----- nvinfo : EIATTR_KPARAM_INFO
	.align		4
.L_17:
        /*0038*/ 	.byte	0x04, 0x17
        /*003a*/ 	.short	(.L_19 - .L_18)
.L_18:
        /*003c*/ 	.word	0x00000000
        /*0040*/ 	.short	0x0003
        /*0042*/ 	.short	0x0010
        /*0044*/ 	.byte	0x00, 0xf0, 0x11, 0x00


	//----- nvinfo : EIATTR_KPARAM_INFO
	.align		4
.L_19:
        /*0048*/ 	.byte	0x04, 0x17
        /*004a*/ 	.short	(.L_21 - .L_20)
.L_20:
        /*004c*/ 	.word	0x00000000
        /*0050*/ 	.short	0x0002
        /*0052*/ 	.short	0x000c
        /*0054*/ 	.byte	0x00, 0xf0, 0x11, 0x00


	//----- nvinfo : EIATTR_KPARAM_INFO
	.align		4
.L_21:
        /*0058*/ 	.byte	0x04, 0x17
        /*005a*/ 	.short	(.L_23 - .L_22)
.L_22:
        /*005c*/ 	.word	0x00000000
        /*0060*/ 	.short	0x0001
        /*0062*/ 	.short	0x0008
        /*0064*/ 	.byte	0x00, 0xf0, 0x11, 0x00


	//----- nvinfo : EIATTR_KPARAM_INFO
	.align		4
.L_23:
        /*0068*/ 	.byte	0x04, 0x17
        /*006a*/ 	.short	(.L_25 - .L_24)
.L_24:
        /*006c*/ 	.word	0x00000000
        /*0070*/ 	.short	0x0000
        /*0072*/ 	.short	0x0000
        /*0074*/ 	.byte	0x00, 0xf5, 0x21, 0x00


	//----- nvinfo : EIATTR_SPARSE_MMA_MASK
	.align		4
.L_25:
        /*0078*/ 	.byte	0x03, 0x50
        /*007a*/ 	.short	0x0000


	//----- nvinfo : EIATTR_MAXREG_COUNT
	.align		4
        /*007c*/ 	.byte	0x03, 0x1b
        /*007e*/ 	.short	0x00ff


	//----- nvinfo : EIATTR_NUM_BARRIERS
	.align		4
        /*0080*/ 	.byte	0x02, 0x4c
        /*0082*/ 	.byte	0x01
	.zero		1


	//----- nvinfo : EIATTR_MERCURY_ISA_VERSION
	.align		4
        /*0084*/ 	.byte	0x03, 0x5f
        /*0086*/ 	.short	0x0101


	//----- nvinfo : EIATTR_VRC_CTA_INIT_COUNT
	.align		4
        /*0088*/ 	.byte	0x02, 0x4a
	.zero		1
	.zero		1


	//----- nvinfo : EIATTR_EXIT_INSTR_OFFSETS
	.align		4
        /*008c*/ 	.byte	0x04, 0x1c
        /*008e*/ 	.short	(.L_27 - .L_26)


	//   ....[0]....
.L_26:
        /*0090*/ 	.word	0x00000120


	//   ....[1]....
        /*0094*/ 	.word	0x000003b0


	//   ....[2]....
        /*0098*/ 	.word	0x00001810


	//   ....[3]....
        /*009c*/ 	.word	0x00001d40


	//----- nvinfo : EIATTR_CRS_STACK_SIZE
	.align		4
.L_27:
        /*00a0*/ 	.byte	0x04, 0x1e
        /*00a2*/ 	.short	(.L_29 - .L_28)
.L_28:
        /*00a4*/ 	.word	0x00000000


	//----- nvinfo : EIATTR_CBANK_PARAM_SIZE
	.align		4
.L_29:
        /*00a8*/ 	.byte	0x03, 0x19
        /*00aa*/ 	.short	0x002c


	//----- nvinfo : EIATTR_PARAM_CBANK
	.align		4
        /*00ac*/ 	.byte	0x04, 0x0a
        /*00ae*/ 	.short	(.L_31 - .L_30)
	.align		4
.L_30:
        /*00b0*/ 	.word	index@(.nv.constant0._Z13voronoiKernelPiiiiS_S_i)
        /*00b4*/ 	.short	0x0380
        /*00b6*/ 	.short	0x002c


	//----- nvinfo : EIATTR_SW_WAR
	.align		4
.L_31:
        /*00b8*/ 	.byte	0x04, 0x36
        /*00ba*/ 	.short	(.L_33 - .L_32)
.L_32:
        /*00bc*/ 	.word	0x00000008
.L_33:


//--------------------- .nv.callgraph             --------------------------
	.section	.nv.callgraph,"",@"SHT_CUDA_CALLGRAPH"
	.align	4
	.sectionentsize	8
	.align		4
        /*0000*/ 	.word	0x00000000
	.align		4
        /*0004*/ 	.word	0xffffffff
	.align		4
        /*0008*/ 	.word	0x00000000
	.align		4
        /*000c*/ 	.word	0xfffffffe
	.align		4
        /*0010*/ 	.word	0x00000000
	.align		4
        /*0014*/ 	.word	0xfffffffd
	.align		4
        /*0018*/ 	.word	0x00000000
	.align		4
        /*001c*/ 	.word	0xfffffffc


//--------------------- .text._Z13voronoiKernelPiiiiS_S_i --------------------------
	.section	.text._Z13voronoiKernelPiiiiS_S_i,"ax",@progbits
	.align	128
        .global         _Z13voronoiKernelPiiiiS_S_i
        .type           _Z13voronoiKernelPiiiiS_S_i,@function
        .size           _Z13voronoiKernelPiiiiS_S_i,(.L_x_34 - _Z13voronoiKernelPiiiiS_S_i)
        .other          _Z13voronoiKernelPiiiiS_S_i,@"STO_CUDA_ENTRY STV_DEFAULT"
_Z13voronoiKernelPiiiiS_S_i:
.text._Z13voronoiKernelPiiiiS_S_i:
[----:B------:R-:W-:Y:S01]  /*0000*/  LDC R1, c[0x0][0x37c] ;  /* 0x0000df00ff017b82 */ /* 0x000fe20000000800 */
[----:B------:R-:W0:Y:S07]  /*0010*/  S2R R5, SR_TID.Y ;  /* 0x0000000000057919 */ /* 0x000e2e0000002200 */
[----:B------:R-:W1:Y:S01]  /*0020*/  LDC R0, c[0x0][0x360] ;  /* 0x0000d800ff007b82 */ /* 0x000e620000000800 */
[----:B------:R-:W2:Y:S01]  /*0030*/  LDCU.64 UR10, c[0x0][0x388] ;  /* 0x00007100ff0a77ac */ /* 0x000ea20008000a00 */
[----:B------:R-:W1:Y:S01]  /*0040*/  S2R R3, SR_TID.X ;  /* 0x0000000000037919 */ /* 0x000e620000002100 */
[----:B------:R-:W3:Y:S05]  /*0050*/  LDCU UR6, c[0x0][0x390] ;  /* 0x00007200ff0677ac */ /* 0x000eea0008000800 */
[----:B------:R-:W0:Y:S01]  /*0060*/  S2UR UR5, SR_CTAID.Y ;  /* 0x00000000000579c3 */ /* 0x000e220000002600 */
[----:B------:R-:W4:Y:S07]  /*0070*/  LDCU.64 UR8, c[0x0][0x380] ;  /* 0x00007000ff0877ac */ /* 0x000f2e0008000a00 */
[----:B------:R-:W0:Y:S08]  /*0080*/  LDC R2, c[0x0][0x364] ;  /* 0x0000d900ff027b82 */ /* 0x000e300000000800 */
[----:B------:R-:W1:Y:S01]  /*0090*/  S2UR UR4, SR_CTAID.X ;  /* 0x00000000000479c3 */ /* 0x000e620000002500 */
[----:B0-----:R-:W-:-:S07]  /*00a0*/  IMAD R2, R2, UR5, R5 ;  /* 0x0000000502027c24 */ /* 0x001fce000f8e0205 */
[----:B------:R-:W-:Y:S01]  /*00b0*/  BAR.SYNC.DEFER_BLOCKING 0x0 ;  /* 0x0000000000007b1d */ /* 0x000fe20000010000 */
[----:B--2---:R-:W-:Y:S01]  /*00c0*/  ISETP.GE.AND P0, PT, R2, UR11, PT ;  /* 0x0000000b02007c0c */ /* 0x004fe2000bf06270 */
[----:B-1----:R-:W-:Y:S02]  /*00d0*/  IMAD R0, R0, UR4, R3 ;  /* 0x0000000400007c24 */ /* 0x002fe4000f8e0203 */
[----:B---3--:R-:W-:-:S03]  /*00e0*/  IMAD R3, R2, UR6, RZ ;  /* 0x0000000602037c24 */ /* 0x008fc6000f8e02ff */
[----:B------:R-:W-:Y:S02]  /*00f0*/  ISETP.GE.OR P0, PT, R0, UR10, P0 ;  /* 0x0000000a00007c0c */ /* 0x000fe40008706670 */
[----:B----4-:R-:W-:-:S04]  /*0100*/  IADD3 R8, P1, PT, R3, UR8, RZ ;  /* 0x0000000803087c10 */ /* 0x010fc8000ff3e0ff */
[----:B------:R-:W-:-:S07]  /*0110*/  LEA.HI.X.SX32 R9, R3, UR9, 0x1, P1 ;  /* 0x0000000903097c11 */ /* 0x000fce00088f0eff */
[----:B------:R-:W-:Y:S05]  /*0120*/  @P0 EXIT ;  /* 0x000000000000094d */ /* 0x000fea0003800000 */
[----:B------:R-:W0:Y:S01]  /*0130*/  LDC.64 R12, c[0x0][0x398] ;  /* 0x0000e600ff0c7b82 */ /* 0x000e220000000a00 */
[----:B------:R-:W0:Y:S07]  /*0140*/  LDCU.64 UR10, c[0x0][0x358] ;  /* 0x00006b00ff0a77ac */ /* 0x000e2e0008000a00 */
[----:B------:R-:W1:Y:S01]  /*0150*/  LDC.64 R6, c[0x0][0x3a0] ;  /* 0x0000e800ff067b82 */ /* 0x000e620000000a00 */
[----:B0-----:R-:W2:Y:S04]  /*0160*/  LDG.E R5, desc[UR10][R12.64] ;  /* 0x0000000a0c057981 */ /* 0x001ea8000c1e1900 */
[----:B-1----:R0:W5:Y:S01]  /*0170*/  LDG.E R7, desc[UR10][R6.64] ;  /* 0x0000000a06077981 */ /* 0x002162000c1e1900 */
[----:B------:R-:W-:Y:S01]  /*0180*/  BSSY.RECONVERGENT B0, `(.L_x_0) ;  /* 0x0000007000007945 */ /* 0x000fe20003800200 */
[----:B------:R-:W-:Y:S01]  /*0190*/  MOV R4, 0x1f0 ;  /* 0x000001f000047802 */ /* 0x000fe20000000f00 */
[----:B--2---:R-:W-:-:S04]  /*01a0*/  IMAD.IADD R5, R0, 0x1, -R5 ;  /* 0x0000000100057824 */ /* 0x004fc800078e0a05 */
[----:B------:R-:W1:Y:S02]  /*01b0*/  I2F.F64 R10, R5 ;  /* 0x00000005000a7312 */ /* 0x000e640000201c00 */
[----:B-1----:R-:W-:-:S10]  /*01c0*/  DADD R10, -RZ, |R10| ;  /* 0x00000000ff0a7229 */ /* 0x002fd4000000050a */
[----:B0-----:R-:W-:-:S07]  /*01d0*/  IMAD.MOV.U32 R3, RZ, RZ, R11 ;  /* 0x000000ffff037224 */ /* 0x001fce00078e000b */
[----:B-----5:R-:W-:Y:S05]  /*01e0*/  CALL.REL.NOINC `($_Z13voronoiKernelPiiiiS_S_i$__internal_accurate_pow) ;  /* 0x0000001c008c7944 */ /* 0x020fea0003c00000 */
[----:B------:R-:W-:Y:S05]  /*01f0*/  BSYNC.RECONVERGENT B0 ;  /* 0x0000000000007941 */ /* 0x000fea0003800200 */
.L_x_0:
[----:B------:R-:W-:Y:S01]  /*0200*/  IMAD.IADD R6, R2, 0x1, -R7 ;  /* 0x0000000102067824 */ /* 0x000fe200078e0a07 */
[C---:B------:R-:W-:Y:S01]  /*0210*/  ISETP.NE.AND P0, PT, R5.reuse, RZ, PT ;  /* 0x000000ff0500720c */ /* 0x040fe20003f05270 */
[----:B------:R-:W-:Y:S01]  /*0220*/  IMAD.MOV.U32 R11, RZ, RZ, R3 ;  /* 0x000000ffff0b7224 */ /* 0x000fe200078e0003 */
[----:B------:R-:W-:Y:S01]  /*0230*/  ISETP.NE.AND P1, PT, R5, 0x1, PT ;  /* 0x000000010500780c */ /* 0x000fe20003f25270 */
[----:B------:R-:W0:Y:S01]  /*0240*/  I2F.F64 R12, R6 ;  /* 0x00000006000c7312 */ /* 0x000e220000201c00 */
[----:B------:R-:W-:Y:S01]  /*0250*/  BSSY.RECONVERGENT B0, `(.L_x_1) ;  /* 0x0000009000007945 */ /* 0x000fe20003800200 */
[----:B------:R-:W-:-:S08]  /*0260*/  MOV R4, 0x2e0 ;  /* 0x000002e000047802 */ /* 0x000fd00000000f00 */
[----:B------:R-:W-:Y:S01]  /*0270*/  @!P0 CS2R R10, SRZ ;  /* 0x00000000000a8805 */ /* 0x000fe2000001ff00 */
[----:B0-----:R-:W-:-:S05]  /*0280*/  DADD R12, -RZ, |R12| ;  /* 0x00000000ff0c7229 */ /* 0x001fca000000050c */
[----:B------:R-:W-:Y:S02]  /*0290*/  FSEL R26, R10, RZ, P1 ;  /* 0x000000ff0a1a7208 */ /* 0x000fe40000800000 */
[----:B------:R-:W-:-:S03]  /*02a0*/  FSEL R27, R11, 1.875, P1 ;  /* 0x3ff000000b1b7808 */ /* 0x000fc60000800000 */
[----:B------:R-:W-:Y:S01]  /*02b0*/  IMAD.MOV.U32 R10, RZ, RZ, R12 ;  /* 0x000000ffff0a7224 */ /* 0x000fe200078e000c */
[----:B------:R-:W-:-:S07]  /*02c0*/  MOV R3, R13 ;  /* 0x0000000d00037202 */ /* 0x000fce0000000f00 */
[----:B------:R-:W-:Y:S05]  /*02d0*/  CALL.REL.NOINC `($_Z13voronoiKernelPiiiiS_S_i$__internal_accurate_pow) ;  /* 0x0000001c00507944 */ /* 0x000fea0003c00000 */
[----:B------:R-:W-:Y:S05]  /*02e0*/  BSYNC.RECONVERGENT B0 ;  /* 0x0000000000007941 */ /* 0x000fea0003800200 */
.L_x_1:
[----:B------:R-:W0:Y:S08]  /*02f0*/  LDC R4, c[0x0][0x3a8] ;  /* 0x0000ea00ff047b82 */ /* 0x000e300000000800 */
[----:B------:R-:W-:Y:S01]  /*0300*/  BAR.SYNC.DEFER_BLOCKING 0x0 ;  /* 0x0000000000007b1d */ /* 0x000fe20000010000 */
[C---:B------:R-:W-:Y:S01]  /*0310*/  ISETP.NE.AND P1, PT, R6.reuse, RZ, PT ;  /* 0x000000ff0600720c */ /* 0x040fe20003f25270 */
[----:B------:R-:W-:Y:S01]  /*0320*/  IMAD.MOV.U32 R11, RZ, RZ, R3 ;  /* 0x000000ffff0b7224 */ /* 0x000fe200078e0003 */
[----:B------:R-:W-:Y:S01]  /*0330*/  ISETP.NE.AND P0, PT, R6, 0x1, PT ;  /* 0x000000010600780c */ /* 0x000fe20003f05270 */
[----:B------:R-:W-:-:S10]  /*0340*/  IMAD.WIDE R8, R0, 0x4, R8 ;  /* 0x0000000400087825 */ /* 0x000fd400078e0208 */
[----:B------:R-:W-:-:S06]  /*0350*/  @!P1 CS2R R10, SRZ ;  /* 0x00000000000a9805 */ /* 0x000fcc000001ff00 */
[----:B------:R-:W-:Y:S02]  /*0360*/  FSEL R10, R10, RZ, P0 ;  /* 0x000000ff0a0a7208 */ /* 0x000fe40000000000 */
[----:B------:R-:W-:Y:S02]  /*0370*/  FSEL R11, R11, 1.875, P0 ;  /* 0x3ff000000b0b7808 */ /* 0x000fe40000000000 */
[----:B0-----:R-:W-:Y:S01]  /*0380*/  ISETP.GE.AND P1, PT, R4, 0x1, PT ;  /* 0x000000010400780c */ /* 0x001fe20003f26270 */
[----:B------:R0:W-:Y:S03]  /*0390*/  STG.E desc[UR10][R8.64], RZ ;  /* 0x000000ff08007986 */ /* 0x0001e6000c10190a */
[----:B------:R-:W-:-:S09]  /*03a0*/  DADD R10, R26, R10 ;  /* 0x000000001a0a7229 */ /* 0x000fd2000000000a */
[----:B0-----:R-:W-:Y:S05]  /*03b0*/  @!P1 EXIT ;  /* 0x000000000000994d */ /* 0x001fea0003800000 */
[----:B------:R-:W0:Y:S01]  /*03c0*/  MUFU.RSQ64H R7, R11 ;  /* 0x0000000b00077308 */ /* 0x000e220000001c00 */
[----:B------:R-:W-:Y:S01]  /*03d0*/  VIADD R6, R11, 0xfcb00000 ;  /* 0xfcb000000b067836 */ /* 0x000fe20000000000 */
[----:B------:R-:W-:Y:S01]  /*03e0*/  BSSY.RECONVERGENT B0, `(.L_x_2) ;  /* 0x000001a000007945 */ /* 0x000fe20003800200 */
[----:B------:R-:W-:Y:S02]  /*03f0*/  IMAD.MOV.U32 R12, RZ, RZ, 0x0 ;  /* 0x00000000ff0c7424 */ /* 0x000fe400078e00ff */
[----:B------:R-:W-:Y:S01]  /*0400*/  IMAD.MOV.U32 R13, RZ, RZ, 0x3fd80000 ;  /* 0x3fd80000ff0d7424 */ /* 0x000fe200078e00ff */
[----:B------:R-:W-:Y:S01]  /*0410*/  ISETP.GE.U32.AND P0, PT, R6, 0x7ca00000, PT ;  /* 0x7ca000000600780c */ /* 0x000fe20003f06070 */
[----:B0-----:R-:W-:-:S08]  /*0420*/  DMUL R4, R6, R6 ;  /* 0x0000000606047228 */ /* 0x001fd00000000000 */
[----:B------:R-:W-:-:S08]  /*0430*/  DFMA R4, R10, -R4, 1 ;  /* 0x3ff000000a04742b */ /* 0x000fd00000000804 */
[----:B------:R-:W-:Y:S02]  /*0440*/  DFMA R12, R4, R12, 0.5 ;  /* 0x3fe00000040c742b */ /* 0x000fe4000000000c */
[----:B------:R-:W-:-:S08]  /*0450*/  DMUL R4, R6, R4 ;  /* 0x0000000406047228 */ /* 0x000fd00000000000 */
[----:B------:R-:W-:-:S08]  /*0460*/  DFMA R14, R12, R4, R6 ;  /* 0x000000040c0e722b */ /* 0x000fd00000000006 */
[----:B------:R-:W-:Y:S02]  /*0470*/  DMUL R16, R10, R14 ;  /* 0x0000000e0a107228 */ /* 0x000fe40000000000 */
[----:B------:R-:W-:Y:S01]  /*0480*/  VIADD R13, R15, 0xfff00000 ;  /* 0xfff000000f0d7836 */ /* 0x000fe20000000000 */
[----:B------:R-:W-:-:S05]  /*0490*/  MOV R12, R14 ;  /* 0x0000000e000c7202 */ /* 0x000fca0000000f00 */
[----:B------:R-:W-:-:S08]  /*04a0*/  DFMA R18, R16, -R16, R10 ;  /* 0x800000101012722b */ /* 0x000fd0000000000a */
[----:B------:R-:W-:Y:S01]  /*04b0*/  DFMA R4, R18, R12, R16 ;  /* 0x0000000c1204722b */ /* 0x000fe20000000010 */
[----:B------:R-:W-:Y:S10]  /*04c0*/  @!P0 BRA `(.L_x_3) ;  /* 0x00000000002c8947 */ /* 0x000ff40003800000 */
[----:B------:R-:W-:Y:S01]  /*04d0*/  IMAD.MOV.U32 R12, RZ, RZ, R10 ;  /* 0x000000ffff0c7224 */ /* 0x000fe200078e000a */
[----:B------:R-:W-:Y:S01]  /*04e0*/  MOV R15, R6 ;  /* 0x00000006000f7202 */ /* 0x000fe20000000f00 */
[----:B------:R-:W-:Y:S01]  /*04f0*/  IMAD.MOV.U32 R4, RZ, RZ, R16 ;  /* 0x000000ffff047224 */ /* 0x000fe200078e0010 */
[----:B------:R-:W-:Y:S01]  /*0500*/  MOV R16, 0x560 ;  /* 0x0000056000107802 */ /* 0x000fe20000000f00 */
[----:B------:R-:W-:Y:S02]  /*0510*/  IMAD.MOV.U32 R3, RZ, RZ, R17 ;  /* 0x000000ffff037224 */ /* 0x000fe400078e0011 */
[----:B------:R-:W-:Y:S02]  /*0520*/  IMAD.MOV.U32 R10, RZ, RZ, R18 ;  /* 0x000000ffff0a7224 */ /* 0x000fe400078e0012 */
[----:B------:R-:W-:Y:S02]  /*0530*/  IMAD.MOV.U32 R5, RZ, RZ, R19 ;  /* 0x000000ffff057224 */ /* 0x000fe400078e0013 */
[----:B------:R-:W-:-:S07]  /*0540*/  IMAD.MOV.U32 R17, RZ, RZ, R13 ;  /* 0x000000ffff117224 */ /* 0x000fce00078e000d */
[----:B------:R-:W-:Y:S05]  /*0550*/  CALL.REL.NOINC `($__internal_0_$__cuda_sm20_dsqrt_rn_f64_mediumpath_v1) ;  /* 0x0000001400fc7944 */ /* 0x000fea0003c00000 */
[----:B------:R-:W-:Y:S02]  /*0560*/  IMAD.MOV.U32 R4, RZ, RZ, R14 ;  /* 0x000000ffff047224 */ /* 0x000fe400078e000e */
[----:B------:R-:W-:-:S07]  /*0570*/  IMAD.MOV.U32 R5, RZ, RZ, R15 ;  /* 0x000000ffff057224 */ /* 0x000fce00078e000f */
.L_x_3:
[----:B------:R-:W-:Y:S05]  /*0580*/  BSYNC.RECONVERGENT B0 ;  /* 0x0000000000007941 */ /* 0x000fea0003800200 */
.L_x_2:
[----:B------:R-:W0:Y:S01]  /*0590*/  LDCU UR5, c[0x0][0x3a8] ;  /* 0x00007500ff0577ac */ /* 0x000e220008000800 */
[----:B------:R-:W-:Y:S02]  /*05a0*/  IMAD.MOV.U32 R6, RZ, RZ, R4 ;  /* 0x000000ffff067224 */ /* 0x000fe400078e0004 */
[----:B------:R-:W-:Y:S01]  /*05b0*/  IMAD.MOV.U32 R7, RZ, RZ, R5 ;  /* 0x000000ffff077224 */ /* 0x000fe200078e0005 */
[----:B------:R-:W-:Y:S01]  /*05c0*/  UMOV UR4, URZ ;  /* 0x000000ff00047c82 */ /* 0x000fe20008000000 */
[----:B0-----:R-:W-:Y:S02]  /*05d0*/  UISETP.GE.U32.AND UP0, UPT, UR5, 0x4, UPT ;  /* 0x000000040500788c */ /* 0x001fe4000bf06070 */
[----:B------:R-:W-:-:S07]  /*05e0*/  ULOP3.LUT UR12, UR5, 0x3, URZ, 0xc0, !UPT ;  /* 0x00000003050c7892 */ /* 0x000fce000f8ec0ff */
[----:B------:R-:W-:Y:S05]  /*05f0*/  BRA.U !UP0, `(.L_x_4) ;  /* 0x0000001108807547 */ /* 0x000fea000b800000 */
[----:B------:R-:W-:Y:S01]  /*0600*/  ULOP3.LUT UR4, UR5, 0x7ffffffc, URZ, 0xc0, !UPT ;  /* 0x7ffffffc05047892 */ /* 0x000fe2000f8ec0ff */
[----:B------:R-:W0:Y:S01]  /*0610*/  LDCU.64 UR6, c[0x0][0x398] ;  /* 0x00007300ff0677ac */ /* 0x000e220008000a00 */
[----:B------:R-:W1:Y:S01]  /*0620*/  LDCU.64 UR8, c[0x0][0x3a0] ;  /* 0x00007400ff0877ac */ /* 0x000e620008000a00 */
[----:B------:R-:W-:-:S09]  /*0630*/  UMOV UR5, URZ ;  /* 0x000000ff00057c82 */ /* 0x000fd20008000000 */
.L_x_21:
[----:B0-----:R-:W-:-:S06]  /*0640*/  UIMAD.WIDE.U32 UR18, UR5, 0x4, UR6 ;  /* 0x00000004051278a5 */ /* 0x001fcc000f8e0006 */
[----:B------:R-:W-:Y:S01]  /*0650*/  MOV R12, UR18 ;  /* 0x00000012000c7c02 */ /* 0x000fe20008000f00 */
[----:B------:R-:W-:-:S05]  /*0660*/  IMAD.U32 R13, RZ, RZ, UR19 ;  /* 0x00000013ff0d7e24 */ /* 0x000fca000f8e00ff */
[----:B--2---:R-:W2:Y:S01]  /*0670*/  LDG.E R5, desc[UR10][R12.64] ;  /* 0x0000000a0c057981 */ /* 0x004ea2000c1e1900 */
[----:B-1----:R-:W-:-:S06]  /*0680*/  UIMAD.WIDE.U32 UR20, UR5, 0x4, UR8 ;  /* 0x00000004051478a5 */ /* 0x002fcc000f8e0008 */
[----:B------:R-:W-:Y:S02]  /*0690*/  IMAD.U32 R14, RZ, RZ, UR20 ;  /* 0x00000014ff0e7e24 */ /* 0x000fe4000f8e00ff */
[----:B------:R-:W-:-:S05]  /*06a0*/  IMAD.U32 R15, RZ, RZ, UR21 ;  /* 0x00000015ff0f7e24 */ /* 0x000fca000f8e00ff */
[----:B------:R0:W5:Y:S01]  /*06b0*/  LDG.E R27, desc[UR10][R14.64] ;  /* 0x0000000a0e1b7981 */ /* 0x000162000c1e1900 */
[----:B------:R-:W-:Y:S01]  /*06c0*/  BSSY.RECONVERGENT B0, `(.L_x_5) ;  /* 0x0000007000007945 */ /* 0x000fe20003800200 */
[----:B------:R-:W-:Y:S01]  /*06d0*/  MOV R4, 0x730 ;  /* 0x0000073000047802 */ /* 0x000fe20000000f00 */
[----:B--2---:R-:W-:-:S04]  /*06e0*/  IMAD.IADD R5, R0, 0x1, -R5 ;  /* 0x0000000100057824 */ /* 0x004fc800078e0a05 */
[----:B------:R-:W1:Y:S02]  /*06f0*/  I2F.F64 R10, R5 ;  /* 0x00000005000a7312 */ /* 0x000e640000201c00 */
[----:B-1----:R-:W-:-:S10]  /*0700*/  DADD R10, -RZ, |R10| ;  /* 0x00000000ff0a7229 */ /* 0x002fd4000000050a */
[----:B0-----:R-:W-:-:S07]  /*0710*/  MOV R3, R11 ;  /* 0x0000000b00037202 */ /* 0x001fce0000000f00 */
[----:B-----5:R-:W-:Y:S05]  /*0720*/  CALL.REL.NOINC `($_Z13voronoiKernelPiiiiS_S_i$__internal_accurate_pow) ;  /* 0x00000018003c7944 */ /* 0x020fea0003c00000 */
[----:B------:R-:W-:Y:S05]  /*0730*/  BSYNC.RECONVERGENT B0 ;  /* 0x0000000000007941 */ /* 0x000fea0003800200 */
.L_x_5:
[----:B------:R-:W-:Y:S01]  /*0740*/  IMAD.IADD R27, R2, 0x1, -R27 ;  /* 0x00000001021b7824 */ /* 0x000fe200078e0a1b */
[C---:B------:R-:W-:Y:S01]  /*0750*/  ISETP.NE.AND P0, PT, R5.reuse, RZ, PT ;  /* 0x000000ff0500720c */ /* 0x040fe20003f05270 */
[----:B------:R-:W-:Y:S01]  /*0760*/  BSSY.RECONVERGENT B0, `(.L_x_6) ;  /* 0x000000c000007945 */ /* 0x000fe20003800200 */
[----:B------:R-:W-:Y:S01]  /*0770*/  ISETP.NE.AND P1, PT, R5, 0x1, PT ;  /* 0x000000010500780c */ /* 0x000fe20003f25270 */
[----:B------:R-:W0:Y:S01]  /*0780*/  I2F.F64 R12, R27 ;  /* 0x0000001b000c7312 */ /* 0x000e220000201c00 */
[----:B------:R-:W-:Y:S02]  /*0790*/  FSEL R4, R3, RZ, P0 ;  /* 0x000000ff03047208 */ /* 0x000fe40000000000 */
[----:B------:R-:W-:Y:S02]  /*07a0*/  FSEL R28, R10, RZ, P0 ;  /* 0x000000ff0a1c7208 */ /* 0x000fe40000000000 */
[----:B------:R-:W-:Y:S02]  /*07b0*/  FSEL R29, R4, 1.875, P1 ;  /* 0x3ff00000041d7808 */ /* 0x000fe40000800000 */
[----:B------:R-:W-:-:S02]  /*07c0*/  FSEL R28, R28, RZ, P1 ;  /* 0x000000ff1c1c7208 */ /* 0x000fc40000800000 */
[----:B------:R-:W-:Y:S01]  /*07d0*/  MOV R4, 0x820 ;  /* 0x0000082000047802 */ /* 0x000fe20000000f00 */
[----:B0-----:R-:W-:-:S10]  /*07e0*/  DADD R12, -RZ, |R12| ;  /* 0x00000000ff0c7229 */ /* 0x001fd4000000050c */
[----:B------:R-:W-:Y:S02]  /*07f0*/  IMAD.MOV.U32 R10, RZ, RZ, R12 ;  /* 0x000000ffff0a7224 */ /* 0x000fe400078e000c */
[----:B------:R-:W-:-:S07]  /*0800*/  IMAD.MOV.U32 R3, RZ, RZ, R13 ;  /* 0x000000ffff037224 */ /* 0x000fce00078e000d */
[----:B------:R-:W-:Y:S05]  /*0810*/  CALL.REL.NOINC `($_Z13voronoiKernelPiiiiS_S_i$__internal_accurate_pow) ;  /* 0x0000001800007944 */ /* 0x000fea0003c00000 */
[----:B------:R-:W-:Y:S05]  /*0820*/  BSYNC.RECONVERGENT B0 ;  /* 0x0000000000007941 */ /* 0x000fea0003800200 */
.L_x_6:
[C---:B------:R-:W-:Y:S01]  /*0830*/  ISETP.NE.AND P0, PT, R27.reuse, RZ, PT ;  /* 0x000000ff1b00720c */ /* 0x040fe20003f05270 */
[----:B------:R-:W-:Y:S01]  /*0840*/  IMAD.MOV.U32 R13, RZ, RZ, 0x3fd80000 ;  /* 0x3fd80000ff0d7424 */ /* 0x000fe200078e00ff */
[----:B------:R-:W-:Y:S01]  /*0850*/  ISETP.NE.AND P1, PT, R27, 0x1, PT ;  /* 0x000000011b00780c */ /* 0x000fe20003f25270 */
[----:B------:R-:W-:Y:S01]  /*0860*/  BSSY.RECONVERGENT B0, `(.L_x_7) ;  /* 0x000001e000007945 */ /* 0x000fe20003800200 */
[----:B------:R-:W-:Y:S02]  /*0870*/  FSEL R10, R10, RZ, P0 ;  /* 0x000000ff0a0a7208 */ /* 0x000fe40000000000 */
[----:B------:R-:W-:Y:S02]  /*0880*/  FSEL R3, R3, RZ, P0 ;  /* 0x000000ff03037208 */ /* 0x000fe40000000000 */
[----:B------:R-:W-:Y:S02]  /*0890*/  FSEL R10, R10, RZ, P1 ;  /* 0x000000ff0a0a7208 */ /* 0x000fe40000800000 */
[----:B------:R-:W-:-:S02]  /*08a0*/  FSEL R11, R3, 1.875, P1 ;  /* 0x3ff00000030b7808 */ /* 0x000fc40000800000 */
[----:B------:R-:W-:-:S04]  /*08b0*/  MOV R12, 0x0 ;  /* 0x00000000000c7802 */ /* 0x000fc80000000f00 */
[----:B------:R-:W-:-:S06]  /*08c0*/  DADD R10, R28, R10 ;  /* 0x000000001c0a7229 */ /* 0x000fcc000000000a */
[----:B------:R-:W0:Y:S04]  /*08d0*/  MUFU.RSQ64H R17, R11 ;  /* 0x0000000b00117308 */ /* 0x000e280000001c00 */
[----:B------:R-:W-:-:S05]  /*08e0*/  VIADD R16, R11, 0xfcb00000 ;  /* 0xfcb000000b107836 */ /* 0x000fca0000000000 */
[----:B------:R-:W-:Y:S01]  /*08f0*/  ISETP.GE.U32.AND P0, PT, R16, 0x7ca00000, PT ;  /* 0x7ca000001000780c */ /* 0x000fe20003f06070 */
[----:B0-----:R-:W-:-:S08]  /*0900*/  DMUL R4, R16, R16 ;  /* 0x0000001010047228 */ /* 0x001fd00000000000 */
[----:B------:R-:W-:-:S08]  /*0910*/  DFMA R4, R10, -R4, 1 ;  /* 0x3ff000000a04742b */ /* 0x000fd00000000804 */
[----:B------:R-:W-:Y:S02]  /*0920*/  DFMA R12, R4, R12, 0.5 ;  /* 0x3fe00000040c742b */ /* 0x000fe4000000000c */
[----:B------:R-:W-:-:S08]  /*0930*/  DMUL R4, R16, R4 ;  /* 0x0000000410047228 */ /* 0x000fd00000000000 */
[----:B------:R-:W-:-:S08]  /*0940*/  DFMA R20, R12, R4, R16 ;  /* 0x000000040c14722b */ /* 0x000fd00000000010 */
[----:B------:R-:W-:Y:S02]  /*0950*/  DMUL R18, R10, R20 ;  /* 0x000000140a127228 */ /* 0x000fe40000000000 */
[----:B------:R-:W-:Y:S02]  /*0960*/  VIADD R13, R21, 0xfff00000 ;  /* 0xfff00000150d7836 */ /* 0x000fe40000000000 */
[----:B------:R-:W-:-:S04]  /*0970*/  IMAD.MOV.U32 R12, RZ, RZ, R20 ;  /* 0x000000ffff0c7224 */ /* 0x000fc800078e0014 */
[----:B------:R-:W-:-:S08]  /*0980*/  DFMA R4, R18, -R18, R10 ;  /* 0x800000121204722b */ /* 0x000fd0000000000a */
[----:B------:R-:W-:Y:S01]  /*0990*/  DFMA R14, R4, R12, R18 ;  /* 0x0000000c040e722b */ /* 0x000fe20000000012 */
[----:B------:R-:W-:Y:S10]  /*09a0*/  @!P0 BRA `(.L_x_8) ;  /* 0x0000000000248947 */ /* 0x000ff40003800000 */
[----:B------:R-:W-:Y:S01]  /*09b0*/  MOV R12, R10 ;  /* 0x0000000a000c7202 */ /* 0x000fe20000000f00 */
[----:B------:R-:W-:Y:S01]  /*09c0*/  IMAD.MOV.U32 R10, RZ, RZ, R4 ;  /* 0x000000ffff0a7224 */ /* 0x000fe200078e0004 */
[----:B------:R-:W-:Y:S01]  /*09d0*/  MOV R17, R13 ;  /* 0x0000000d00117202 */ /* 0x000fe20000000f00 */
[----:B------:R-:W-:Y:S01]  /*09e0*/  IMAD.MOV.U32 R15, RZ, RZ, R16 ;  /* 0x000000ffff0f7224 */ /* 0x000fe200078e0010 */
[----:B------:R-:W-:Y:S01]  /*09f0*/  MOV R16, 0xa40 ;  /* 0x00000a4000107802 */ /* 0x000fe20000000f00 */
[----:B------:R-:W-:Y:S02]  /*0a00*/  IMAD.MOV.U32 R14, RZ, RZ, R20 ;  /* 0x000000ffff0e7224 */ /* 0x000fe400078e0014 */
[----:B------:R-:W-:Y:S02]  /*0a10*/  IMAD.MOV.U32 R4, RZ, RZ, R18 ;  /* 0x000000ffff047224 */ /* 0x000fe400078e0012 */
[----:B------:R-:W-:-:S07]  /*0a20*/  IMAD.MOV.U32 R3, RZ, RZ, R19 ;  /* 0x000000ffff037224 */ /* 0x000fce00078e0013 */
[----:B------:R-:W-:Y:S05]  /*0a30*/  CALL.REL.NOINC `($__internal_0_$__cuda_sm20_dsqrt_rn_f64_mediumpath_v1) ;  /* 0x0000001000c47944 */ /* 0x000fea0003c00000 */
.L_x_8:
[----:B------:R-:W-:Y:S05]  /*0a40*/  BSYNC.RECONVERGENT B0 ;  /* 0x0000000000007941 */ /* 0x000fea0003800200 */
.L_x_7:
[----:B------:R-:W-:Y:S01]  /*0a50*/  BAR.SYNC.DEFER_BLOCKING 0x0 ;  /* 0x0000000000007b1d */ /* 0x000fe20000010000 */
[----:B------:R-:W-:Y:S02]  /*0a60*/  IMAD.U32 R19, RZ, RZ, UR5 ;  /* 0x00000005ff137e24 */ /* 0x000fe4000f8e00ff */
[----:B------:R-:W-:Y:S02]  /*0a70*/  IMAD.U32 R12, RZ, RZ, UR18 ;  /* 0x00000012ff0c7e24 */ /* 0x000fe4000f8e00ff */
[----:B------:R-:W-:Y:S01]  /*0a80*/  IMAD.U32 R13, RZ, RZ, UR19 ;  /* 0x00000013ff0d7e24 */ /* 0x000fe2000f8e00ff */
[----:B------:R-:W-:-:S14]  /*0a90*/  DSETP.GEU.AND P0, PT, R14, R6, PT ;  /* 0x000000060e00722a */ /* 0x000fdc0003f0e000 */
[----:B------:R0:W-:Y:S04]  /*0aa0*/  @!P0 STG.E desc[UR10][R8.64], R19 ;  /* 0x0000001308008986 */ /* 0x0001e8000c10190a */
[----:B------:R-:W2:Y:S01]  /*0ab0*/  LDG.E R5, desc[UR10][R12.64+0x4] ;  /* 0x0000040a0c057981 */ /* 0x000ea2000c1e1900 */
[----:B------:R-:W-:Y:S01]  /*0ac0*/  IMAD.U32 R16, RZ, RZ, UR20 ;  /* 0x00000014ff107e24 */ /* 0x000fe2000f8e00ff */
[----:B------:R-:W-:-:S05]  /*0ad0*/  MOV R17, UR21 ;  /* 0x0000001500117c02 */ /* 0x000fca0008000f00 */
[----:B------:R0:W5:Y:S01]  /*0ae0*/  LDG.E R27, desc[UR10][R16.64+0x4] ;  /* 0x0000040a101b7981 */ /* 0x000162000c1e1900 */
[----:B------:R-:W-:Y:S01]  /*0af0*/  BSSY.RECONVERGENT B0, `(.L_x_9) ;  /* 0x0000009000007945 */ /* 0x000fe20003800200 */
[----:B------:R-:W-:Y:S01]  /*0b00*/  @!P0 IMAD.MOV.U32 R6, RZ, RZ, R14 ;  /* 0x000000ffff068224 */ /* 0x000fe200078e000e */
[----:B------:R-:W-:Y:S01]  /*0b10*/  MOV R4, 0xb80 ;  /* 0x00000b8000047802 */ /* 0x000fe20000000f00 */
[----:B------:R-:W-:Y:S02]  /*0b20*/  @!P0 IMAD.MOV.U32 R7, RZ, RZ, R15 ;  /* 0x000000ffff078224 */ /* 0x000fe400078e000f */
[----:B--2---:R-:W-:-:S04]  /*0b30*/  IMAD.IADD R5, R0, 0x1, -R5 ;  /* 0x0000000100057824 */ /* 0x004fc800078e0a05 */
[----:B------:R-:W1:Y:S02]  /*0b40*/  I2F.F64 R10, R5 ;  /* 0x00000005000a7312 */ /* 0x000e640000201c00 */
[----:B-1----:R-:W-:-:S10]  /*0b50*/  DADD R10, -RZ, |R10| ;  /* 0x00000000ff0a7229 */ /* 0x002fd4000000050a */
[----:B0-----:R-:W-:-:S07]  /*0b60*/  IMAD.MOV.U32 R3, RZ, RZ, R11 ;  /* 0x000000ffff037224 */ /* 0x001fce00078e000b */
[----:B-----5:R-:W-:Y:S05]  /*0b70*/  CALL.REL.NOINC `($_Z13voronoiKernelPiiiiS_S_i$__internal_accurate_pow) ;  /* 0x0000001400287944 */ /* 0x020fea0003c00000 */
[----:B------:R-:W-:Y:S05]  /*0b80*/  BSYNC.RECONVERGENT B0 ;  /* 0x0000000000007941 */ /* 0x000fea0003800200 */
.L_x_9:
[----:B------:R-:W-:Y:S01]  /*0b90*/  IADD3 R27, PT, PT, R2, -R27, RZ ;  /* 0x8000001b021b7210 */ /* 0x000fe20007ffe0ff */
[----:B------:R-:W-:Y:S01]  /*0ba0*/  BSSY.RECONVERGENT B0, `(.L_x_10) ;  /* 0x000000d000007945 */ /* 0x000fe20003800200 */
[C---:B------:R-:W-:Y:S02]  /*0bb0*/  ISETP.NE.AND P0, PT, R5.reuse, RZ, PT ;  /* 0x000000ff0500720c */ /* 0x040fe40003f05270 */
[----:B------:R-:W0:Y:S01]  /*0bc0*/  I2F.F64 R12, R27 ;  /* 0x0000001b000c7312 */ /* 0x000e220000201c00 */
[----:B------:R-:W-:Y:S02]  /*0bd0*/  ISETP.NE.AND P1, PT, R5, 0x1, PT ;  /* 0x000000010500780c */ /* 0x000fe40003f25270 */
[----:B------:R-:W-:Y:S02]  /*0be0*/  FSEL R4, R3, RZ, P0 ;  /* 0x000000ff03047208 */ /* 0x000fe40000000000 */
[----:B------:R-:W-:Y:S02]  /*0bf0*/  FSEL R28, R10, RZ, P0 ;  /* 0x000000ff0a1c7208 */ /* 0x000fe40000000000 */
[----:B------:R-:W-:-:S02]  /*0c00*/  FSEL R29, R4, 1.875, P1 ;  /* 0x3ff00000041d7808 */ /* 0x000fc40000800000 */
[----:B------:R-:W-:Y:S02]  /*0c10*/  FSEL R28, R28, RZ, P1 ;  /* 0x000000ff1c1c7208 */ /* 0x000fe40000800000 */
[----:B------:R-:W-:Y:S01]  /*0c20*/  MOV R4, 0xc70 ;  /* 0x00000c7000047802 */ /* 0x000fe20000000f00 */
[----:B0-----:R-:W-:-:S10]  /*0c30*/  DADD R12, -RZ, |R12| ;  /* 0x00000000ff0c7229 */ /* 0x001fd4000000050c */
[----:B------:R-:W-:Y:S02]  /*0c40*/  IMAD.MOV.U32 R10, RZ, RZ, R12 ;  /* 0x000000ffff0a7224 */ /* 0x000fe400078e000c */
[----:B------:R-:W-:-:S07]  /*0c50*/  IMAD.MOV.U32 R3, RZ, RZ, R13 ;  /* 0x000000ffff037224 */ /* 0x000fce00078e000d */
[----:B------:R-:W-:Y:S05]  /*0c60*/  CALL.REL.NOINC `($_Z13voronoiKernelPiiiiS_S_i$__internal_accurate_pow) ;  /* 0x0000001000ec7944 */ /* 0x000fea0003c00000 */
[----:B------:R-:W-:Y:S05]  /*0c70*/  BSYNC.RECONVERGENT B0 ;  /* 0x0000000000007941 */ /* 0x000fea0003800200 */
.L_x_10:
        /* <DEDUP_REMOVED lines=33> */
.L_x_12:
[----:B------:R-:W-:Y:S05]  /*0e90*/  BSYNC.RECONVERGENT B0 ;  /* 0x0000000000007941 */ /* 0x000fea0003800200 */
.L_x_11:
[----:B------:R-:W-:Y:S01]  /*0ea0*/  BAR.SYNC.DEFER_BLOCKING 0x0 ;  /* 0x0000000000007b1d */ /* 0x000fe20000010000 */
[----:B------:R-:W-:Y:S01]  /*0eb0*/  MOV R19, UR5 ;  /* 0x0000000500137c02 */ /* 0x000fe20008000f00 */
[----:B------:R-:W-:Y:S02]  /*0ec0*/  IMAD.U32 R12, RZ, RZ, UR18 ;  /* 0x00000012ff0c7e24 */ /* 0x000fe4000f8e00ff */
[----:B------:R-:W-:Y:S02]  /*0ed0*/  IMAD.U32 R13, RZ, RZ, UR19 ;  /* 0x00000013ff0d7e24 */ /* 0x000fe4000f8e00ff */
[----:B------:R-:W-:-:S14]  /*0ee0*/  DSETP.GEU.AND P0, PT, R14, R6, PT ;  /* 0x000000060e00722a */ /* 0x000fdc0003f0e000 */
[----:B------:R-:W-:-:S05]  /*0ef0*/  @!P0 VIADD R19, R19, 0x1 ;  /* 0x0000000113138836 */ /* 0x000fca0000000000 */
        /* <DEDUP_REMOVED lines=15> */
.L_x_13:
        /* <DEDUP_REMOVED lines=15> */
.L_x_14:
        /* <DEDUP_REMOVED lines=33> */
.L_x_16:
[----:B------:R-:W-:Y:S05]  /*12f0*/  BSYNC.RECONVERGENT B0 ;  /* 0x0000000000007941 */ /* 0x000fea0003800200 */
.L_x_15:
        /* <DEDUP_REMOVED lines=21> */
.L_x_17:
        /* <DEDUP_REMOVED lines=15> */
.L_x_18:
        /* <DEDUP_REMOVED lines=33> */
.L_x_20:
[----:B------:R-:W-:Y:S05]  /*1750*/  BSYNC.RECONVERGENT B0 ;  /* 0x0000000000007941 */ /* 0x000fea0003800200 */
.L_x_19:
[----:B------:R-:W-:Y:S01]  /*1760*/  BAR.SYNC.DEFER_BLOCKING 0x0 ;  /* 0x0000000000007b1d */ /* 0x000fe20000010000 */
[----:B------:R-:W-:Y:S01]  /*1770*/  MOV R3, UR5 ;  /* 0x0000000500037c02 */ /* 0x000fe20008000f00 */
[----:B------:R-:W-:-:S04]  /*1780*/  UIADD3 UR5, UPT, UPT, UR5, 0x4, URZ ;  /* 0x0000000405057890 */ /* 0x000fc8000fffe0ff */
[----:B------:R-:W-:Y:S01]  /*1790*/  DSETP.GEU.AND P0, PT, R14, R6, PT ;  /* 0x000000060e00722a */ /* 0x000fe20003f0e000 */
[----:B------:R-:W-:-:S13]  /*17a0*/  UISETP.NE.AND UP0, UPT, UR5, UR4, UPT ;  /* 0x000000040500728c */ /* 0x000fda000bf05270 */
[----:B------:R-:W-:Y:S02]  /*17b0*/  @!P0 VIADD R3, R3, 0x3 ;  /* 0x0000000303038836 */ /* 0x000fe40000000000 */
[----:B------:R-:W-:Y:S02]  /*17c0*/  @!P0 IMAD.MOV.U32 R6, RZ, RZ, R14 ;  /* 0x000000ffff068224 */ /* 0x000fe400078e000e */
[----:B------:R-:W-:Y:S01]  /*17d0*/  @!P0 IMAD.MOV.U32 R7, RZ, RZ, R15 ;  /* 0x000000ffff078224 */ /* 0x000fe200078e000f */
[----:B------:R2:W-:Y:S01]  /*17e0*/  @!P0 STG.E desc[UR10][R8.64], R3 ;  /* 0x0000000308008986 */ /* 0x0005e2000c10190a */
[----:B------:R-:W-:Y:S05]  /*17f0*/  BRA.U UP0, `(.L_x_21) ;  /* 0xffffffed00907547 */ /* 0x000fea000b83ffff */
.L_x_4:
[----:B------:R-:W-:-:S13]  /*1800*/  ISETP.NE.AND P0, PT, RZ, UR12, PT ;  /* 0x0000000cff007c0c */ /* 0x000fda000bf05270 */
[----:B------:R-:W-:Y:S05]  /*1810*/  @!P0 EXIT ;  /* 0x000000000000894d */ /* 0x000fea0003800000 */
[----:B------:R-:W0:Y:S01]  /*1820*/  LDCU.64 UR6, c[0x0][0x3a0] ;  /* 0x00007400ff0677ac */ /* 0x000e220008000a00 */
[----:B------:R-:W1:Y:S01]  /*1830*/  LDCU.64 UR8, c[0x0][0x398] ;  /* 0x00007300ff0877ac */ /* 0x000e620008000a00 */
[----:B------:R-:W-:Y:S02]  /*1840*/  UIADD3 UR5, UPT, UPT, -UR12, URZ, URZ ;  /* 0x000000ff0c057290 */ /* 0x000fe4000fffe1ff */
[----:B0-----:R-:W-:Y:S02]  /*1850*/  UIMAD.WIDE.U32 UR6, UR4, 0x4, UR6 ;  /* 0x00000004040678a5 */ /* 0x001fe4000f8e0006 */
[----:B-1----:R-:W-:-:S12]  /*1860*/  UIMAD.WIDE.U32 UR8, UR4, 0x4, UR8 ;  /* 0x00000004040878a5 */ /* 0x002fd8000f8e0008 */
.L_x_26:
[----:B------:R-:W-:Y:S01]  /*1870*/  IMAD.U32 R12, RZ, RZ, UR8 ;  /* 0x00000008ff0c7e24 */ /* 0x000fe2000f8e00ff */
[----:B------:R-:W-:-:S05]  /*1880*/  MOV R13, UR9 ;  /* 0x00000009000d7c02 */ /* 0x000fca0008000f00 */
[----:B------:R-:W3:Y:S01]  /*1890*/  LDG.E R5, desc[UR10][R12.64] ;  /* 0x0000000a0c057981 */ /* 0x000ee2000c1e1900 */
[----:B------:R-:W-:Y:S02]  /*18a0*/  IMAD.U32 R14, RZ, RZ, UR6 ;  /* 0x00000006ff0e7e24 */ /* 0x000fe4000f8e00ff */
[----:B------:R-:W-:-:S05]  /*18b0*/  IMAD.U32 R15, RZ, RZ, UR7 ;  /* 0x00000007ff0f7e24 */ /* 0x000fca000f8e00ff */
[----:B0-----:R0:W5:Y:S01]  /*18c0*/  LDG.E R27, desc[UR10][R14.64] ;  /* 0x0000000a0e1b7981 */ /* 0x001162000c1e1900 */
[----:B------:R-:W-:Y:S01]  /*18d0*/  BSSY.RECONVERGENT B0, `(.L_x_22) ;  /* 0x0000009000007945 */ /* 0x000fe20003800200 */
[----:B------:R-:W-:Y:S01]  /*18e0*/  UIADD3 UR5, UPT, UPT, UR5, 0x1, URZ ;  /* 0x0000000105057890 */ /* 0x000fe2000fffe0ff */
[----:B------:R-:W-:-:S03]  /*18f0*/  MOV R4, 0x1960 ;  /* 0x0000196000047802 */ /* 0x000fc60000000f00 */
[----:B------:R-:W-:Y:S01]  /*1900*/  UISETP.NE.AND UP2, UPT, UR5, URZ, UPT ;  /* 0x000000ff0500728c */ /* 0x000fe2000bf45270 */
[----:B---3--:R-:W-:-:S04]  /*1910*/  IMAD.IADD R5, R0, 0x1, -R5 ;  /* 0x0000000100057824 */ /* 0x008fc800078e0a05 */
[----:B------:R-:W1:Y:S02]  /*1920*/  I2F.F64 R10, R5 ;  /* 0x00000005000a7312 */ /* 0x000e640000201c00 */
[----:B-1----:R-:W-:-:S10]  /*1930*/  DADD R10, -RZ, |R10| ;  /* 0x00000000ff0a7229 */ /* 0x002fd4000000050a */
[----:B0-2---:R-:W-:-:S07]  /*1940*/  IMAD.MOV.U32 R3, RZ, RZ, R11 ;  /* 0x000000ffff037224 */ /* 0x005fce00078e000b */
[----:B-----5:R-:W-:Y:S05]  /*1950*/  CALL.REL.NOINC `($_Z13voronoiKernelPiiiiS_S_i$__internal_accurate_pow) ;  /* 0x0000000400b07944 */ /* 0x020fea0003c00000 */
[----:B------:R-:W-:Y:S05]  /*1960*/  BSYNC.RECONVERGENT B0 ;  /* 0x0000000000007941 */ /* 0x000fea0003800200 */
.L_x_22:
        /* <DEDUP_REMOVED lines=15> */
.L_x_23:
        /* <DEDUP_REMOVED lines=33> */
.L_x_25:
[----:B------:R-:W-:Y:S05]  /*1c70*/  BSYNC.RECONVERGENT B0 ;  /* 0x0000000000007941 */ /* 0x000fea0003800200 */
.L_x_24:
[----:B------:R-:W-:Y:S01]  /*1c80*/  BAR.SYNC.DEFER_BLOCKING 0x0 ;  /* 0x0000000000007b1d */ /* 0x000fe20000010000 */
[----:B------:R-:W-:Y:S01]  /*1c90*/  MOV R3, UR4 ;  /* 0x0000000400037c02 */ /* 0x000fe20008000f00 */
[----:B------:R-:W-:Y:S02]  /*1ca0*/  UIADD3 UR6, UP0, UPT, UR6, 0x4, URZ ;  /* 0x0000000406067890 */ /* 0x000fe4000ff1e0ff */
[----:B------:R-:W-:Y:S02]  /*1cb0*/  UIADD3 UR8, UP1, UPT, UR8, 0x4, URZ ;  /* 0x0000000408087890 */ /* 0x000fe4000ff3e0ff */
[----:B------:R-:W-:Y:S01]  /*1cc0*/  DSETP.GEU.AND P0, PT, R14, R6, PT ;  /* 0x000000060e00722a */ /* 0x000fe20003f0e000 */
[----:B------:R-:W-:Y:S02]  /*1cd0*/  UIADD3 UR4, UPT, UPT, UR4, 0x1, URZ ;  /* 0x0000000104047890 */ /* 0x000fe4000fffe0ff */
[----:B------:R-:W-:Y:S02]  /*1ce0*/  UIADD3.X UR7, UPT, UPT, URZ, UR7, URZ, UP0, !UPT ;  /* 0x00000007ff077290 */ /* 0x000fe400087fe4ff */
[----:B------:R-:W-:-:S09]  /*1cf0*/  UIADD3.X UR9, UPT, UPT, URZ, UR9, URZ, UP1, !UPT ;  /* 0x00000009ff097290 */ /* 0x000fd20008ffe4ff */
[----:B------:R-:W-:Y:S02]  /*1d00*/  @!P0 IMAD.MOV.U32 R6, RZ, RZ, R14 ;  /* 0x000000ffff068224 */ /* 0x000fe400078e000e */
[----:B------:R-:W-:Y:S01]  /*1d10*/  @!P0 IMAD.MOV.U32 R7, RZ, RZ, R15 ;  /* 0x000000ffff078224 */ /* 0x000fe200078e000f */
[----:B------:R0:W-:Y:S01]  /*1d20*/  @!P0 STG.E desc[UR10][R8.64], R3 ;  /* 0x0000000308008986 */ /* 0x0001e2000c10190a */
[----:B------:R-:W-:Y:S05]  /*1d30*/  BRA.U UP2, `(.L_x_26) ;  /* 0xfffffff902cc7547 */ /* 0x000fea000b83ffff */
[----:B------:R-:W-:Y:S05]  /*1d40*/  EXIT ;  /* 0x000000000000794d */ /* 0x000fea0003800000 */
        .weak           $__internal_0_$__cuda_sm20_dsqrt_rn_f64_mediumpath_v1
        .type           $__internal_0_$__cuda_sm20_dsqrt_rn_f64_mediumpath_v1,@function
        .size           $__internal_0_$__cuda_sm20_dsqrt_rn_f64_mediumpath_v1,($_Z13voronoiKernelPiiiiS_S_i$__internal_accurate_pow - $__internal_0_$__cuda_sm20_dsqrt_rn_f64_mediumpath_v1)
$__internal_0_$__cuda_sm20_dsqrt_rn_f64_mediumpath_v1:
[----:B------:R-:W-:Y:S01]  /*1d50*/  ISETP.GE.U32.AND P0, PT, R15, -0x3400000, PT ;  /* 0xfcc000000f00780c */ /* 0x000fe20003f06070 */
[----:B------:R-:W-:Y:S01]  /*1d60*/  BSSY.RECONVERGENT B1, `(.L_x_27) ;  /* 0x0000027000017945 */ /* 0x000fe20003800200 */
[----:B------:R-:W-:Y:S01]  /*1d70*/  IMAD.MOV.U32 R13, RZ, RZ, R11 ;  /* 0x000000ffff0d7224 */ /* 0x000fe200078e000b */
[----:B------:R-:W-:Y:S01]  /*1d80*/  MOV R15, R17 ;  /* 0x00000011000f7202 */ /* 0x000fe20000000f00 */
[----:B------:R-:W-:Y:S02]  /*1d90*/  IMAD.MOV.U32 R11, RZ, RZ, R5 ;  /* 0x000000ffff0b7224 */ /* 0x000fe400078e0005 */
[----:B------:R-:W-:-:S07]  /*1da0*/  IMAD.MOV.U32 R5, RZ, RZ, R3 ;  /* 0x000000ffff057224 */ /* 0x000fce00078e0003 */
[----:B------:R-:W-:Y:S05]  /*1db0*/  @!P0 BRA `(.L_x_28) ;  /* 0x0000000000208947 */ /* 0x000fea0003800000 */
[----:B------:R-:W-:-:S10]  /*1dc0*/  DFMA.RM R4, R10, R14, R4 ;  /* 0x0000000e0a04722b */ /* 0x000fd40000004004 */
[----:B------:R-:W-:-:S05]  /*1dd0*/  IADD3 R10, P0, PT, R4, 0x1, RZ ;  /* 0x00000001040a7810 */ /* 0x000fca0007f1e0ff */
[----:B------:R-:W-:-:S06]  /*1de0*/  IMAD.X R11, RZ, RZ, R5, P0 ;  /* 0x000000ffff0b7224 */ /* 0x000fcc00000e0605 */
[----:B------:R-:W-:-:S08]  /*1df0*/  DFMA.RP R12, -R4, R10, R12 ;  /* 0x0000000a040c722b */ /* 0x000fd0000000810c */
[----:B------:R-:W-:-:S06]  /*1e00*/  DSETP.GT.AND P0, PT, R12, RZ, PT ;  /* 0x000000ff0c00722a */ /* 0x000fcc0003f04000 */
[----:B------:R-:W-:Y:S02]  /*1e10*/  FSEL R4, R10, R4, P0 ;  /* 0x000000040a047208 */ /* 0x000fe40000000000 */
[----:B------:R-:W-:Y:S01]  /*1e20*/  FSEL R5, R11, R5, P0 ;  /* 0x000000050b057208 */ /* 0x000fe20000000000 */
[----:B------:R-:W-:Y:S06]  /*1e30*/  BRA `(.L_x_29) ;  /* 0x0000000000647947 */ /* 0x000fec0003800000 */
.L_x_28:
[----:B------:R-:W-:-:S14]  /*1e40*/  DSETP.NE.AND P0, PT, R12, RZ, PT ;  /* 0x000000ff0c00722a */ /* 0x000fdc0003f05000 */
[----:B------:R-:W-:Y:S05]  /*1e50*/  @!P0 BRA `(.L_x_30) ;  /* 0x0000000000588947 */ /* 0x000fea0003800000 */
[----:B------:R-:W-:-:S13]  /*1e60*/  ISETP.GE.AND P0, PT, R13, RZ, PT ;  /* 0x000000ff0d00720c */ /* 0x000fda0003f06270 */
[----:B------:R-:W-:Y:S02]  /*1e70*/  @!P0 IMAD.MOV.U32 R4, RZ, RZ, 0x0 ;  /* 0x00000000ff048424 */ /* 0x000fe400078e00ff */
[----:B------:R-:W-:Y:S01]  /*1e80*/  @!P0 IMAD.MOV.U32 R5, RZ, RZ, -0x80000 ;  /* 0xfff80000ff058424 */ /* 0x000fe200078e00ff */
[----:B------:R-:W-:Y:S06]  /*1e90*/  @!P0 BRA `(.L_x_29) ;  /* 0x00000000004c8947 */ /* 0x000fec0003800000 */
[----:B------:R-:W-:-:S13]  /*1ea0*/  ISETP.GT.AND P0, PT, R13, 0x7fefffff, PT ;  /* 0x7fefffff0d00780c */ /* 0x000fda0003f04270 */
[----:B------:R-:W-:Y:S05]  /*1eb0*/  @P0 BRA `(.L_x_30) ;  /* 0x0000000000400947 */ /* 0x000fea0003800000 */
[----:B------:R-:W-:Y:S01]  /*1ec0*/  DMUL R12, R12, 8.11296384146066816958e+31 ;  /* 0x469000000c0c7828 */ /* 0x000fe20000000000 */
[----:B------:R-:W-:Y:S01]  /*1ed0*/  MOV R4, RZ ;  /* 0x000000ff00047202 */ /* 0x000fe20000000f00 */
[----:B------:R-:W-:Y:S02]  /*1ee0*/  IMAD.MOV.U32 R14, RZ, RZ, 0x0 ;  /* 0x00000000ff0e7424 */ /* 0x000fe400078e00ff */
[----:B------:R-:W-:Y:S02]  /*1ef0*/  IMAD.MOV.U32 R15, RZ, RZ, 0x3fd80000 ;  /* 0x3fd80000ff0f7424 */ /* 0x000fe400078e00ff */
[----:B------:R-:W0:Y:S02]  /*1f00*/  MUFU.RSQ64H R5, R13 ;  /* 0x0000000d00057308 */ /* 0x000e240000001c00 */
[----:B0-----:R-:W-:-:S08]  /*1f10*/  DMUL R10, R4, R4 ;  /* 0x00000004040a7228 */ /* 0x001fd00000000000 */
[----:B------:R-:W-:-:S08]  /*1f20*/  DFMA R10, R12, -R10, 1 ;  /* 0x3ff000000c0a742b */ /* 0x000fd0000000080a */
[----:B------:R-:W-:Y:S02]  /*1f30*/  DFMA R14, R10, R14, 0.5 ;  /* 0x3fe000000a0e742b */ /* 0x000fe4000000000e */
[----:B------:R-:W-:-:S08]  /*1f40*/  DMUL R10, R4, R10 ;  /* 0x0000000a040a7228 */ /* 0x000fd00000000000 */
[----:B------:R-:W-:-:S08]  /*1f50*/  DFMA R10, R14, R10, R4 ;  /* 0x0000000a0e0a722b */ /* 0x000fd00000000004 */
[----:B------:R-:W-:Y:S02]  /*1f60*/  DMUL R4, R12, R10 ;  /* 0x0000000a0c047228 */ /* 0x000fe40000000000 */
[----:B------:R-:W-:-:S06]  /*1f70*/  VIADD R11, R11, 0xfff00000 ;  /* 0xfff000000b0b7836 */ /* 0x000fcc0000000000 */
[----:B------:R-:W-:-:S08]  /*1f80*/  DFMA R14, R4, -R4, R12 ;  /* 0x80000004040e722b */ /* 0x000fd0000000000c */
[----:B------:R-:W-:-:S10]  /*1f90*/  DFMA R4, R10, R14, R4 ;  /* 0x0000000e0a04722b */ /* 0x000fd40000000004 */
[----:B------:R-:W-:Y:S01]  /*1fa0*/  VIADD R5, R5, 0xfcb00000 ;  /* 0xfcb0000005057836 */ /* 0x000fe20000000000 */
[----:B------:R-:W-:Y:S06]  /*1fb0*/  BRA `(.L_x_29) ;  /* 0x0000000000047947 */ /* 0x000fec0003800000 */
.L_x_30:
[----:B------:R-:W-:-:S11]  /*1fc0*/  DADD R4, R12, R12 ;  /* 0x000000000c047229 */ /* 0x000fd6000000000c */
.L_x_29:
[----:B------:R-:W-:Y:S05]  /*1fd0*/  BSYNC.RECONVERGENT B1 ;  /* 0x0000000000017941 */ /* 0x000fea0003800200 */
.L_x_27:
[----:B------:R-:W-:Y:S01]  /*1fe0*/  IMAD.MOV.U32 R17, RZ, RZ, 0x0 ;  /* 0x00000000ff117424 */ /* 0x000fe200078e00ff */
[----:B------:R-:W-:Y:S01]  /*1ff0*/  MOV R14, R4 ;  /* 0x00000004000e7202 */ /* 0x000fe20000000f00 */
[----:B------:R-:W-:Y:S02]  /*2000*/  IMAD.MOV.U32 R15, RZ, RZ, R5 ;  /* 0x000000ffff0f7224 */ /* 0x000fe400078e0005 */
[----:B------:R-:W-:Y:S05]  /*2010*/  RET.REL.NODEC R16 `(_Z13voronoiKernelPiiiiS_S_i) ;  /* 0xffffffdc10f87950 */ /* 0x000fea0003c3ffff */
        .type           $_Z13voronoiKernelPiiiiS_S_i$__internal_accurate_pow,@function
        .size           $_Z13voronoiKernelPiiiiS_S_i$__internal_accurate_pow,(.L_x_34 - $_Z13voronoiKernelPiiiiS_S_i$__internal_accurate_pow)
$_Z13voronoiKernelPiiiiS_S_i$__internal_accurate_pow:
[----:B------:R-:W-:Y:S01]  /*2020*/  ISETP.GT.U32.AND P0, PT, R3, 0xfffff, PT ;  /* 0x000fffff0300780c */ /* 0x000fe20003f04070 */
[--C-:B------:R-:W-:Y:S01]  /*2030*/  IMAD.MOV.U32 R11, RZ, RZ, R3.reuse ;  /* 0x000000ffff0b7224 */ /* 0x100fe200078e0003 */
[----:B------:R-:W-:Y:S01]  /*2040*/  UMOV UR14, 0x7d2cafe2 ;  /* 0x7d2cafe2000e7882 */ /* 0x000fe20000000000 */
[----:B------:R-:W-:Y:S01]  /*2050*/  IMAD.MOV.U32 R14, RZ, RZ, 0x41ad3b5a ;  /* 0x41ad3b5aff0e7424 */ /* 0x000fe200078e00ff */
[----:B------:R-:W-:Y:S01]  /*2060*/  UMOV UR15, 0x3eb0f5ff ;  /* 0x3eb0f5ff000f7882 */ /* 0x000fe20000000000 */
[----:B------:R-:W-:Y:S01]  /*2070*/  IMAD.MOV.U32 R15, RZ, RZ, 0x3ed0f5d2 ;  /* 0x3ed0f5d2ff0f7424 */ /* 0x000fe200078e00ff */
[----:B------:R-:W-:Y:S01]  /*2080*/  SHF.R.U32.HI R3, RZ, 0x14, R3 ;  /* 0x00000014ff037819 */ /* 0x000fe20000011603 */
[----:B------:R-:W-:Y:S01]  /*2090*/  UMOV UR16, 0x3b39803f ;  /* 0x3b39803f00107882 */ /* 0x000fe20000000000 */
[----:B------:R-:W-:-:S05]  /*20a0*/  UMOV UR17, 0x3c7abc9e ;  /* 0x3c7abc9e00117882 */ /* 0x000fca0000000000 */
[----:B------:R-:W-:-:S10]  /*20b0*/  @!P0 DMUL R22, R10, 1.80143985094819840000e+16 ;  /* 0x435000000a168828 */ /* 0x000fd40000000000 */
[----:B------:R-:W-:Y:S01]  /*20c0*/  @!P0 IMAD.MOV.U32 R11, RZ, RZ, R23 ;  /* 0x000000ffff0b8224 */ /* 0x000fe200078e0017 */
[----:B------:R-:W-:Y:S02]  /*20d0*/  @!P0 MOV R10, R22 ;  /* 0x00000016000a8202 */ /* 0x000fe40000000f00 */
[----:B------:R-:W-:Y:S02]  /*20e0*/  @!P0 LEA.HI R3, R23, 0xffffffca, RZ, 0xc ;  /* 0xffffffca17038811 */ /* 0x000fe400078f60ff */
[----:B------:R-:W-:Y:S01]  /*20f0*/  LOP3.LUT R11, R11, 0x800fffff, RZ, 0xc0, !PT ;  /* 0x800fffff0b0b7812 */ /* 0x000fe200078ec0ff */
[----:B------:R-:W-:-:S03]  /*2100*/  IMAD.MOV.U32 R12, RZ, RZ, R10 ;  /* 0x000000ffff0c7224 */ /* 0x000fc600078e000a */
[----:B------:R-:W-:-:S04]  /*2110*/  LOP3.LUT R11, R11, 0x3ff00000, RZ, 0xfc, !PT ;  /* 0x3ff000000b0b7812 */ /* 0x000fc800078efcff */
[----:B------:R-:W-:Y:S01]  /*2120*/  ISETP.GE.U32.AND P1, PT, R11, 0x3ff6a09f, PT ;  /* 0x3ff6a09f0b00780c */ /* 0x000fe20003f26070 */
[----:B------:R-:W-:-:S12]  /*2130*/  IMAD.MOV.U32 R13, RZ, RZ, R11 ;  /* 0x000000ffff0d7224 */ /* 0x000fd800078e000b */
[----:B------:R-:W-:-:S04]  /*2140*/  @P1 VIADD R10, R13, 0xfff00000 ;  /* 0xfff000000d0a1836 */ /* 0x000fc80000000000 */
[----:B------:R-:W-:Y:S01]  /*2150*/  @P1 IMAD.MOV.U32 R13, RZ, RZ, R10 ;  /* 0x000000ffff0d1224 */ /* 0x000fe200078e000a */
[----:B------:R-:W-:-:S05]  /*2160*/  MOV R10, RZ ;  /* 0x000000ff000a7202 */ /* 0x000fca0000000f00 */
[C---:B------:R-:W-:Y:S02]  /*2170*/  DADD R18, R12.reuse, 1 ;  /* 0x3ff000000c127429 */ /* 0x040fe40000000000 */
[----:B------:R-:W-:-:S04]  /*2180*/  DADD R12, R12, -1 ;  /* 0xbff000000c0c7429 */ /* 0x000fc80000000000 */
[----:B------:R-:W0:Y:S02]  /*2190*/  MUFU.RCP64H R11, R19 ;  /* 0x00000013000b7308 */ /* 0x000e240000001800 */
[----:B0-----:R-:W-:-:S08]  /*21a0*/  DFMA R16, -R18, R10, 1 ;  /* 0x3ff000001210742b */ /* 0x001fd0000000010a */
[----:B------:R-:W-:-:S08]  /*21b0*/  DFMA R16, R16, R16, R16 ;  /* 0x000000101010722b */ /* 0x000fd00000000010 */
[----:B------:R-:W-:-:S08]  /*21c0*/  DFMA R16, R10, R16, R10 ;  /* 0x000000100a10722b */ /* 0x000fd0000000000a */
[----:B------:R-:W-:-:S08]  /*21d0*/  DMUL R10, R12, R16 ;  /* 0x000000100c0a7228 */ /* 0x000fd00000000000 */
[----:B------:R-:W-:-:S08]  /*21e0*/  DFMA R10, R12, R16, R10 ;  /* 0x000000100c0a722b */ /* 0x000fd0000000000a */
[----:B------:R-:W-:-:S08]  /*21f0*/  DMUL R24, R10, R10 ;  /* 0x0000000a0a187228 */ /* 0x000fd00000000000 */
[----:B------:R-:W-:Y:S01]  /*2200*/  DFMA R14, R24, UR14, R14 ;  /* 0x0000000e180e7c2b */ /* 0x000fe2000800000e */
[----:B------:R-:W-:Y:S01]  /*2210*/  UMOV UR14, 0x75488a3f ;  /* 0x75488a3f000e7882 */ /* 0x000fe20000000000 */
[----:B------:R-:W-:-:S06]  /*2220*/  UMOV UR15, 0x3ef3b20a ;  /* 0x3ef3b20a000f7882 */ /* 0x000fcc0000000000 */
[----:B------:R-:W-:Y:S01]  /*2230*/  DFMA R20, R24, R14, UR14 ;  /* 0x0000000e18147e2b */ /* 0x000fe2000800000e */
[----:B------:R-:W-:Y:S01]  /*2240*/  UMOV UR14, 0xe4faecd5 ;  /* 0xe4faecd5000e7882 */ /* 0x000fe20000000000 */
[----:B------:R-:W-:Y:S01]  /*2250*/  UMOV UR15, 0x3f1745cd ;  /* 0x3f1745cd000f7882 */ /* 0x000fe20000000000 */
[----:B------:R-:W-:-:S05]  /*2260*/  DADD R14, R12, -R10 ;  /* 0x000000000c0e7229 */ /* 0x000fca000000080a */
[----:B------:R-:W-:Y:S01]  /*2270*/  DFMA R20, R24, R20, UR14 ;  /* 0x0000000e18147e2b */ /* 0x000fe20008000014 */
[----:B------:R-:W-:Y:S01]  /*2280*/  UMOV UR14, 0x258a578b ;  /* 0x258a578b000e7882 */ /* 0x000fe20000000000 */
[----:B------:R-:W-:Y:S01]  /*2290*/  UMOV UR15, 0x3f3c71c7 ;  /* 0x3f3c71c7000f7882 */ /* 0x000fe20000000000 */
[----:B------:R-:W-:-:S05]  /*22a0*/  DADD R14, R14, R14 ;  /* 0x000000000e0e7229 */ /* 0x000fca000000000e */
[----:B------:R-:W-:Y:S01]  /*22b0*/  DFMA R20, R24, R20, UR14 ;  /* 0x0000000e18147e2b */ /* 0x000fe20008000014 */
[----:B------:R-:W-:Y:S01]  /*22c0*/  UMOV UR14, 0x9242b910 ;  /* 0x9242b910000e7882 */ /* 0x000fe20000000000 */
[----:B------:R-:W-:Y:S01]  /*22d0*/  UMOV UR15, 0x3f624924 ;  /* 0x3f624924000f7882 */ /* 0x000fe20000000000 */
[----:B------:R-:W-:-:S05]  /*22e0*/  DFMA R14, R12, -R10, R14 ;  /* 0x8000000a0c0e722b */ /* 0x000fca000000000e */
[----:B------:R-:W-:Y:S01]  /*22f0*/  DFMA R20, R24, R20, UR14 ;  /* 0x0000000e18147e2b */ /* 0x000fe20008000014 */
[----:B------:R-:W-:Y:S01]  /*2300*/  UMOV UR14, 0x99999dfb ;  /* 0x99999dfb000e7882 */ /* 0x000fe20000000000 */
[----:B------:R-:W-:Y:S01]  /*2310*/  UMOV UR15, 0x3f899999 ;  /* 0x3f899999000f7882 */ /* 0x000fe20000000000 */
[----:B------:R-:W-:Y:S02]  /*2320*/  DMUL R14, R16, R14 ;  /* 0x0000000e100e7228 */ /* 0x000fe40000000000 */
[----:B------:R-:W-:-:S03]  /*2330*/  DMUL R16, R10, R10 ;  /* 0x0000000a0a107228 */ /* 0x000fc60000000000 */
[----:B------:R-:W-:Y:S01]  /*2340*/  DFMA R20, R24, R20, UR14 ;  /* 0x0000000e18147e2b */ /* 0x000fe20008000014 */
[----:B------:R-:W-:Y:S01]  /*2350*/  UMOV UR14, 0x55555555 ;  /* 0x55555555000e7882 */ /* 0x000fe20000000000 */
[----:B------:R-:W-:-:S03]  /*2360*/  UMOV UR15, 0x3fb55555 ;  /* 0x3fb55555000f7882 */ /* 0x000fc60000000000 */
[----:B------:R-:W-:Y:S02]  /*2370*/  VIADD R23, R15, 0x100000 ;  /* 0x001000000f177836 */ /* 0x000fe40000000000 */
[----:B------:R-:W-:Y:S01]  /*2380*/  IMAD.MOV.U32 R22, RZ, RZ, R14 ;  /* 0x000000ffff167224 */ /* 0x000fe200078e000e */
[----:B------:R-:W-:-:S08]  /*2390*/  DFMA R12, R24, R20, UR14 ;  /* 0x0000000e180c7e2b */ /* 0x000fd00008000014 */
[----:B------:R-:W-:Y:S01]  /*23a0*/  DADD R18, -R12, UR14 ;  /* 0x0000000e0c127e29 */ /* 0x000fe20008000100 */
[----:B------:R-:W-:Y:S01]  /*23b0*/  UMOV UR14, 0xb9e7b0 ;  /* 0x00b9e7b0000e7882 */ /* 0x000fe20000000000 */
[----:B------:R-:W-:-:S06]  /*23c0*/  UMOV UR15, 0x3c46a4cb ;  /* 0x3c46a4cb000f7882 */ /* 0x000fcc0000000000 */
[----:B------:R-:W-:Y:S02]  /*23d0*/  DFMA R18, R24, R20, R18 ;  /* 0x000000141812722b */ /* 0x000fe40000000012 */
[C---:B------:R-:W-:Y:S02]  /*23e0*/  DFMA R20, R10.reuse, R10, -R16 ;  /* 0x0000000a0a14722b */ /* 0x040fe40000000810 */
[----:B------:R-:W-:-:S06]  /*23f0*/  DMUL R24, R10, R16 ;  /* 0x000000100a187228 */ /* 0x000fcc0000000000 */
[----:B------:R-:W-:Y:S02]  /*2400*/  DFMA R20, R10, R22, R20 ;  /* 0x000000160a14722b */ /* 0x000fe40000000014 */
[----:B------:R-:W-:Y:S01]  /*2410*/  DADD R22, R18, -UR14 ;  /* 0x8000000e12167e29 */ /* 0x000fe20008000000 */
[----:B------:R-:W-:Y:S01]  /*2420*/  UMOV UR14, 0x80000000 ;  /* 0x80000000000e7882 */ /* 0x000fe20000000000 */
[----:B------:R-:W-:Y:S01]  /*2430*/  DFMA R18, R10, R16, -R24 ;  /* 0x000000100a12722b */ /* 0x000fe20000000818 */
[----:B------:R-:W-:-:S07]  /*2440*/  UMOV UR15, 0x43300000 ;  /* 0x43300000000f7882 */ /* 0x000fce0000000000 */
[----:B------:R-:W-:Y:S02]  /*2450*/  DFMA R18, R14, R16, R18 ;  /* 0x000000100e12722b */ /* 0x000fe40000000012 */
[----:B------:R-:W-:-:S06]  /*2460*/  DADD R16, R12, R22 ;  /* 0x000000000c107229 */ /* 0x000fcc0000000016 */
[----:B------:R-:W-:Y:S02]  /*2470*/  DFMA R18, R10, R20, R18 ;  /* 0x000000140a12722b */ /* 0x000fe40000000012 */
[----:B------:R-:W-:Y:S02]  /*2480*/  DADD R20, R12, -R16 ;  /* 0x000000000c147229 */ /* 0x000fe40000000810 */
[----:B------:R-:W-:-:S06]  /*2490*/  DMUL R12, R16, R24 ;  /* 0x00000018100c7228 */ /* 0x000fcc0000000000 */
[----:B------:R-:W-:Y:S02]  /*24a0*/  DADD R22, R22, R20 ;  /* 0x0000000016167229 */ /* 0x000fe40000000014 */
[----:B------:R-:W-:-:S08]  /*24b0*/  DFMA R20, R16, R24, -R12 ;  /* 0x000000181014722b */ /* 0x000fd0000000080c */
[----:B------:R-:W-:-:S08]  /*24c0*/  DFMA R18, R16, R18, R20 ;  /* 0x000000121012722b */ /* 0x000fd00000000014 */
[----:B------:R-:W-:-:S08]  /*24d0*/  DFMA R22, R22, R24, R18 ;  /* 0x000000181616722b */ /* 0x000fd00000000012 */
[----:B------:R-:W-:-:S08]  /*24e0*/  DADD R18, R12, R22 ;  /* 0x000000000c127229 */ /* 0x000fd00000000016 */
[--C-:B------:R-:W-:Y:S02]  /*24f0*/  DADD R16, R10, R18.reuse ;  /* 0x000000000a107229 */ /* 0x100fe40000000012 */
[----:B------:R-:W-:-:S06]  /*2500*/  DADD R12, R12, -R18 ;  /* 0x000000000c0c7229 */ /* 0x000fcc0000000812 */
[----:B------:R-:W-:Y:S02]  /*2510*/  DADD R10, R10, -R16 ;  /* 0x000000000a0a7229 */ /* 0x000fe40000000810 */
[----:B------:R-:W-:-:S06]  /*2520*/  DADD R12, R22, R12 ;  /* 0x00000000160c7229 */ /* 0x000fcc000000000c */
[----:B------:R-:W-:-:S08]  /*2530*/  DADD R10, R18, R10 ;  /* 0x00000000120a7229 */ /* 0x000fd0000000000a */
[----:B------:R-:W-:Y:S01]  /*2540*/  DADD R12, R12, R10 ;  /* 0x000000000c0c7229 */ /* 0x000fe2000000000a */
[C---:B------:R-:W-:Y:S01]  /*2550*/  IADD3 R10, PT, PT, R3.reuse, -0x3ff, RZ ;  /* 0xfffffc01030a7810 */ /* 0x040fe20007ffe0ff */
[----:B------:R-:W-:Y:S02]  /*2560*/  @P1 VIADD R10, R3, 0xfffffc02 ;  /* 0xfffffc02030a1836 */ /* 0x000fe40000000000 */
[----:B------:R-:W-:-:S04]  /*2570*/  IMAD.MOV.U32 R11, RZ, RZ, 0x43300000 ;  /* 0x43300000ff0b7424 */ /* 0x000fc800078e00ff */
[----:B------:R-:W-:Y:S01]  /*2580*/  DADD R14, R14, R12 ;  /* 0x000000000e0e7229 */ /* 0x000fe2000000000c */
[----:B------:R-:W-:-:S06]  /*2590*/  LOP3.LUT R10, R10, 0x80000000, RZ, 0x3c, !PT ;  /* 0x800000000a0a7812 */ /* 0x000fcc00078e3cff */
[----:B------:R-:W-:Y:S01]  /*25a0*/  DADD R12, R10, -UR14 ;  /* 0x8000000e0a0c7e29 */ /* 0x000fe20008000000 */
[----:B------:R-:W-:Y:S01]  /*25b0*/  UMOV UR14, 0xfefa39ef ;  /* 0xfefa39ef000e7882 */ /* 0x000fe20000000000 */
[----:B------:R-:W-:Y:S01]  /*25c0*/  DADD R18, R16, R14 ;  /* 0x0000000010127229 */ /* 0x000fe2000000000e */
[----:B------:R-:W-:-:S07]  /*25d0*/  UMOV UR15, 0x3fe62e42 ;  /* 0x3fe62e42000f7882 */ /* 0x000fce0000000000 */
[--C-:B------:R-:W-:Y:S02]  /*25e0*/  DFMA R10, R12, UR14, R18.reuse ;  /* 0x0000000e0c0a7c2b */ /* 0x100fe40008000012 */
[----:B------:R-:W-:-:S06]  /*25f0*/  DADD R20, R16, -R18 ;  /* 0x0000000010147229 */ /* 0x000fcc0000000812 */
[----:B------:R-:W-:Y:S02]  /*2600*/  DFMA R16, R12, -UR14, R10 ;  /* 0x8000000e0c107c2b */ /* 0x000fe4000800000a */
[----:B------:R-:W-:-:S06]  /*2610*/  DADD R20, R14, R20 ;  /* 0x000000000e147229 */ /* 0x000fcc0000000014 */
[----:B------:R-:W-:Y:S01]  /*2620*/  DADD R16, -R18, R16 ;  /* 0x0000000012107229 */ /* 0x000fe20000000110 */
[----:B------:R-:W-:Y:S02]  /*2630*/  IMAD.MOV.U32 R18, RZ, RZ, 0x652b82fe ;  /* 0x652b82feff127424 */ /* 0x000fe400078e00ff */
[----:B------:R-:W-:-:S05]  /*2640*/  IMAD.MOV.U32 R19, RZ, RZ, 0x3ff71547 ;  /* 0x3ff71547ff137424 */ /* 0x000fca00078e00ff */
[----:B------:R-:W-:-:S08]  /*2650*/  DADD R14, R20, -R16 ;  /* 0x00000000140e7229 */ /* 0x000fd00000000810 */
[----:B------:R-:W-:-:S08]  /*2660*/  DFMA R14, R12, UR16, R14 ;  /* 0x000000100c0e7c2b */ /* 0x000fd0000800000e */
[----:B------:R-:W-:-:S08]  /*2670*/  DADD R12, R10, R14 ;  /* 0x000000000a0c7229 */ /* 0x000fd0000000000e */
[----:B------:R-:W-:Y:S02]  /*2680*/  DADD R16, R10, -R12 ;  /* 0x000000000a107229 */ /* 0x000fe4000000080c */
[----:B------:R-:W-:-:S06]  /*2690*/  DMUL R10, R12, 2 ;  /* 0x400000000c0a7828 */ /* 0x000fcc0000000000 */
[----:B------:R-:W-:Y:S02]  /*26a0*/  DADD R14, R14, R16 ;  /* 0x000000000e0e7229 */ /* 0x000fe40000000010 */
[----:B------:R-:W-:-:S08]  /*26b0*/  DFMA R12, R12, 2, -R10 ;  /* 0x400000000c0c782b */ /* 0x000fd0000000080a */
[----:B------:R-:W-:-:S08]  /*26c0*/  DFMA R14, R14, 2, R12 ;  /* 0x400000000e0e782b */ /* 0x000fd0000000000c */
[----:B------:R-:W-:-:S08]  /*26d0*/  DADD R20, R10, R14 ;  /* 0x000000000a147229 */ /* 0x000fd0000000000e */
[----:B------:R-:W-:Y:S02]  /*26e0*/  DFMA R18, R20, R18, 6.75539944105574400000e+15 ;  /* 0x433800001412742b */ /* 0x000fe40000000012 */
[----:B------:R-:W-:Y:S01]  /*26f0*/  FSETP.GEU.AND P0, PT, |R21|, 4.1917929649353027344, PT ;  /* 0x4086232b1500780b */ /* 0x000fe20003f0e200 */
[----:B------:R-:W-:-:S05]  /*2700*/  DADD R10, R10, -R20 ;  /* 0x000000000a0a7229 */ /* 0x000fca0000000814 */
[----:B------:R-:W-:-:S03]  /*2710*/  DADD R12, R18, -6.75539944105574400000e+15 ;  /* 0xc3380000120c7429 */ /* 0x000fc60000000000 */
[----:B------:R-:W-:-:S05]  /*2720*/  DADD R14, R14, R10 ;  /* 0x000000000e0e7229 */ /* 0x000fca000000000a */
[----:B------:R-:W-:Y:S01]  /*2730*/  DFMA R16, R12, -UR14, R20 ;  /* 0x8000000e0c107c2b */ /* 0x000fe20008000014 */
[----:B------:R-:W-:Y:S01]  /*2740*/  UMOV UR14, 0x3b39803f ;  /* 0x3b39803f000e7882 */ /* 0x000fe20000000000 */
[----:B------:R-:W-:-:S06]  /*2750*/  UMOV UR15, 0x3c7abc9e ;  /* 0x3c7abc9e000f7882 */ /* 0x000fcc0000000000 */
[----:B------:R-:W-:Y:S01]  /*2760*/  DFMA R16, R12, -UR14, R16 ;  /* 0x8000000e0c107c2b */ /* 0x000fe20008000010 */
[----:B------:R-:W-:Y:S01]  /*2770*/  UMOV UR14, 0x69ce2bdf ;  /* 0x69ce2bdf000e7882 */ /* 0x000fe20000000000 */
[----:B------:R-:W-:Y:S01]  /*2780*/  MOV R12, 0xfca213ea ;  /* 0xfca213ea000c7802 */ /* 0x000fe20000000f00 */
[----:B------:R-:W-:Y:S01]  /*2790*/  IMAD.MOV.U32 R13, RZ, RZ, 0x3e928af3 ;  /* 0x3e928af3ff0d7424 */ /* 0x000fe200078e00ff */
[----:B------:R-:W-:-:S05]  /*27a0*/  UMOV UR15, 0x3e5ade15 ;  /* 0x3e5ade15000f7882 */ /* 0x000fca0000000000 */
[----:B------:R-:W-:Y:S01]  /*27b0*/  DFMA R12, R16, UR14, R12 ;  /* 0x0000000e100c7c2b */ /* 0x000fe2000800000c */
[----:B------:R-:W-:Y:S01]  /*27c0*/  UMOV UR14, 0x62401315 ;  /* 0x62401315000e7882 */ /* 0x000fe20000000000 */
[----:B------:R-:W-:-:S06]  /*27d0*/  UMOV UR15, 0x3ec71dee ;  /* 0x3ec71dee000f7882 */ /* 0x000fcc0000000000 */
[----:B------:R-:W-:Y:S01]  /*27e0*/  DFMA R12, R16, R12, UR14 ;  /* 0x0000000e100c7e2b */ /* 0x000fe2000800000c */
        /* <DEDUP_REMOVED lines=20> */
[----:B------:R-:W-:-:S08]  /*2930*/  DFMA R12, R16, R12, UR14 ;  /* 0x0000000e100c7e2b */ /* 0x000fd0000800000c */
[----:B------:R-:W-:-:S08]  /*2940*/  DFMA R12, R16, R12, 1 ;  /* 0x3ff00000100c742b */ /* 0x000fd0000000000c */
[----:B------:R-:W-:-:S10]  /*2950*/  DFMA R12, R16, R12, 1 ;  /* 0x3ff00000100c742b */ /* 0x000fd4000000000c */
[----:B------:R-:W-:Y:S02]  /*2960*/  IMAD R17, R18, 0x100000, R13 ;  /* 0x0010000012117824 */ /* 0x000fe400078e020d */
[----:B------:R-:W-:Y:S01]  /*2970*/  IMAD.MOV.U32 R16, RZ, RZ, R12 ;  /* 0x000000ffff107224 */ /* 0x000fe200078e000c */
[----:B------:R-:W-:Y:S06]  /*2980*/  @!P0 BRA `(.L_x_31) ;  /* 0x0000000000308947 */ /* 0x000fec0003800000 */
[----:B------:R-:W-:Y:S01]  /*2990*/  FSETP.GEU.AND P1, PT, |R21|, 4.2275390625, PT ;  /* 0x408748001500780b */ /* 0x000fe20003f2e200 */
[C---:B------:R-:W-:Y:S02]  /*29a0*/  DADD R16, R20.reuse, +INF ;  /* 0x7ff0000014107429 */ /* 0x040fe40000000000 */
[----:B------:R-:W-:-:S08]  /*29b0*/  DSETP.GEU.AND P0, PT, R20, RZ, PT ;  /* 0x000000ff1400722a */ /* 0x000fd00003f0e000 */
[----:B------:R-:W-:Y:S02]  /*29c0*/  FSEL R16, R16, RZ, P0 ;  /* 0x000000ff10107208 */ /* 0x000fe40000000000 */
[----:B------:R-:W-:Y:S02]  /*29d0*/  @!P1 LEA.HI R10, R18, R18, RZ, 0x1 ;  /* 0x00000012120a9211 */ /* 0x000fe400078f08ff */
[----:B------:R-:W-:Y:S02]  /*29e0*/  FSEL R17, R17, RZ, P0 ;  /* 0x000000ff11117208 */ /* 0x000fe40000000000 */
[----:B------:R-:W-:-:S04]  /*29f0*/  @!P1 SHF.R.S32.HI R10, RZ, 0x1, R10 ;  /* 0x00000001ff0a9819 */ /* 0x000fc8000001140a */
[----:B------:R-:W-:Y:S01]  /*2a00*/  @!P1 LEA R13, R10, R13, 0x14 ;  /* 0x0000000d0a0d9211 */ /* 0x000fe200078ea0ff */
[----:B------:R-:W-:Y:S02]  /*2a10*/  @!P1 IMAD.IADD R3, R18, 0x1, -R10 ;  /* 0x0000000112039824 */ /* 0x000fe400078e0a0a */
[----:B------:R-:W-:-:S03]  /*2a20*/  @!P1 IMAD.MOV.U32 R10, RZ, RZ, RZ ;  /* 0x000000ffff0a9224 */ /* 0x000fc600078e00ff */
[----:B------:R-:W-:-:S06]  /*2a30*/  @!P1 LEA R11, R3, 0x3ff00000, 0x14 ;  /* 0x3ff00000030b9811 */ /* 0x000fcc00078ea0ff */
[----:B------:R-:W-:-:S11]  /*2a40*/  @!P1 DMUL R16, R12, R10 ;  /* 0x0000000a0c109228 */ /* 0x000fd60000000000 */
.L_x_31:
[----:B------:R-:W-:Y:S01]  /*2a50*/  DFMA R14, R14, R16, R16 ;  /* 0x000000100e0e722b */ /* 0x000fe20000000010 */
[----:B------:R-:W-:Y:S01]  /*2a60*/  IMAD.MOV.U32 R12, RZ, RZ, R4 ;  /* 0x000000ffff0c7224 */ /* 0x000fe200078e0004 */
[----:B------:R-:W-:Y:S01]  /*2a70*/  DSETP.NEU.AND P0, PT, |R16|, +INF , PT ;  /* 0x7ff000001000742a */ /* 0x000fe20003f0d200 */
[----:B------:R-:W-:-:S07]  /*2a80*/  IMAD.MOV.U32 R13, RZ, RZ, 0x0 ;  /* 0x00000000ff0d7424 */ /* 0x000fce00078e00ff */
[----:B------:R-:W-:Y:S02]  /*2a90*/  FSEL R10, R16, R14, !P0 ;  /* 0x0000000e100a7208 */ /* 0x000fe40004000000 */
[----:B------:R-:W-:Y:S01]  /*2aa0*/  FSEL R3, R17, R15, !P0 ;  /* 0x0000000f11037208 */ /* 0x000fe20004000000 */
[----:B------:R-:W-:Y:S06]  /*2ab0*/  RET.REL.NODEC R12 `(_Z13voronoiKernelPiiiiS_S_i) ;  /* 0xffffffd40c507950 */ /* 0x000fec0003c3ffff */
.L_x_32:
[----:B------:R-:W-:-:S00]  /*2ac0*/  BRA `(.L_x_32) ;  /* 0xfffffffc00fc7947 */ /* 0x000fc0000383ffff */
[----:B------:R-:W-:-:S00]  /*2ad0*/  NOP ;  /* 0x0000000000007918 */ /* 0x000fc00000000000 */
        /* <DEDUP_REMOVED lines=10> */
.L_x_34:


//--------------------- .nv.shared.reserved.0     --------------------------
	.section	.nv.shared.reserved.0,"aw",@nobits
	.weak		__nv_reservedSMEM_offset_0_alias
	.size		__nv_reservedSMEM_offset_0_alias, 0, 64
	.other		__nv_reservedSMEM_offset_0_alias,@"STO_CUDA_RESERVED_SHARED STV_DEFAULT"
__nv_reservedSMEM_offset_0_alias:
	.zero		0
	.zero		64


//--------------------- .nv.constant0._Z13voronoiKernelPiiiiS_S_i --------------------------
	.section	.nv.constant0._Z13voronoiKernelPiiiiS_S_i,"a",@progbits
	.sectionflags	@""
	.align	4
.nv.constant0._Z13voronoiKernelPiiiiS_S_i:
	.zero		940


//--------------------- SYMBOLS --------------------------

	.type		.nv.reservedSmem.offset0,@object
	.size		.nv.reservedSmem.offset0,0x4
